//
// Generated by NVIDIA NVVM Compiler
//
// Compiler Build ID: CL-36424714
// Cuda compilation tools, release 13.0, V13.0.88
// Based on NVVM 20.0.0
//

.version 9.0
.target sm_100
.address_size 64

	// .globl	_ZN8scan_gpu10scan_blockI18DebugRangeConcatOpEEvmPNT_4DataES4_S4_
.extern .shared .align 16 .b8 _ZN8scan_gpu9shmem_rawE[];

.visible .entry _ZN8scan_gpu10scan_blockI18DebugRangeConcatOpEEvmPNT_4DataES4_S4_(
	.param .u64 _ZN8scan_gpu10scan_blockI18DebugRangeConcatOpEEvmPNT_4DataES4_S4__param_0,
	.param .u64 .ptr .align 1 _ZN8scan_gpu10scan_blockI18DebugRangeConcatOpEEvmPNT_4DataES4_S4__param_1,
	.param .u64 .ptr .align 1 _ZN8scan_gpu10scan_blockI18DebugRangeConcatOpEEvmPNT_4DataES4_S4__param_2,
	.param .u64 .ptr .align 1 _ZN8scan_gpu10scan_blockI18DebugRangeConcatOpEEvmPNT_4DataES4_S4__param_3
)
{
	.reg .pred 	%p<181>;
	.reg .b16 	%rs<4>;
	.reg .b32 	%r<422>;
	.reg .b64 	%rd<56>;

	ld.param.u64 	%rd6, [_ZN8scan_gpu10scan_blockI18DebugRangeConcatOpEEvmPNT_4DataES4_S4__param_0];
	ld.param.u64 	%rd7, [_ZN8scan_gpu10scan_blockI18DebugRangeConcatOpEEvmPNT_4DataES4_S4__param_1];
	mov.u32 	%r1, %ntid.x;
	mul.lo.s32 	%r261, %r1, 12;
	mov.u32 	%r2, %tid.x;
	shl.b32 	%r3, %r2, 1;
	mov.u32 	%r4, %ctaid.x;
	mul.lo.s32 	%r5, %r261, %r4;
	add.s32 	%r346, %r5, %r3;
	shl.b32 	%r7, %r1, 1;
	add.s32 	%r8, %r261, -1;
	cvt.u16.u32 	%rs1, %r8;
	cvt.u16.u32 	%rs2, %r7;
	div.u16 	%rs3, %rs1, %rs2;
	cvt.u32.u16 	%r262, %rs3;
	add.s32 	%r9, %r262, 1;
	and.b32  	%r10, %r9, 3;
	setp.lt.u16 	%p1, %rs3, 3;
	mov.b32 	%r356, 0;
	@%p1 bra 	$L__BB0_15;
	and.b32  	%r264, %r9, 131068;
	neg.s32 	%r354, %r264;
	shl.b32 	%r265, %r2, 4;
	mov.u32 	%r266, _ZN8scan_gpu9shmem_rawE;
	add.s32 	%r350, %r265, %r266;
	add.s32 	%r353, %r350, 8;
	mul.lo.s32 	%r352, %r1, 6;
	mul.lo.s32 	%r14, %r1, 48;
	add.s32 	%r267, %r14, %r266;
	add.s32 	%r351, %r267, %r265;
	mul.lo.s32 	%r268, %r4, 12;
	add.s32 	%r269, %r268, 6;
	mad.lo.s32 	%r349, %r1, %r269, %r3;
	shl.b32 	%r348, %r1, 2;
	shl.b32 	%r19, %r1, 5;
	add.s32 	%r270, %r19, %r266;
	add.s32 	%r347, %r270, %r265;
	add.s32 	%r271, %r268, 4;
	mad.lo.s32 	%r345, %r1, %r271, %r3;
	shl.b32 	%r272, %r1, 4;
	add.s32 	%r273, %r272, %r266;
	add.s32 	%r343, %r273, %r265;
	or.b32  	%r274, %r268, 2;
	mad.lo.s32 	%r342, %r1, %r274, %r3;
	mov.b32 	%r356, 0;
	mov.u32 	%r344, %r7;
$L__BB0_2:
	cvt.s64.s32 	%rd10, %r346;
	setp.gt.u64 	%p2, %rd6, %rd10;
	@%p2 bra 	$L__BB0_4;
	mov.b32 	%r275, 0;
	st.shared.v2.u32 	[%r353+-8], {%r275, %r275};
	st.shared.v2.u32 	[%r353], {%r275, %r275};
	bra.uni 	$L__BB0_5;
$L__BB0_4:
	cvt.u64.u32 	%rd12, %r356;
	add.s32 	%r277, %r5, %r3;
	cvt.s64.s32 	%rd13, %r277;
	add.s64 	%rd14, %rd12, %rd13;
	shl.b64 	%rd15, %rd14, 3;
	add.s64 	%rd11, %rd7, %rd15;
	// begin inline asm
	cp.async.cg.shared.global [%r350], [%rd11], 16;
	// end inline asm
$L__BB0_5:
	cvt.s64.s32 	%rd16, %r342;
	setp.gt.u64 	%p3, %rd6, %rd16;
	@%p3 bra 	$L__BB0_7;
	shl.b32 	%r278, %r1, 4;
	add.s32 	%r279, %r353, %r278;
	mov.b32 	%r280, 0;
	st.shared.v2.u32 	[%r279+-8], {%r280, %r280};
	st.shared.v2.u32 	[%r279], {%r280, %r280};
	bra.uni 	$L__BB0_8;
$L__BB0_7:
	cvt.u64.u32 	%rd18, %r344;
	add.s32 	%r282, %r5, %r3;
	cvt.s64.s32 	%rd19, %r282;
	add.s64 	%rd20, %rd18, %rd19;
	shl.b64 	%rd21, %rd20, 3;
	add.s64 	%rd17, %rd7, %rd21;
	// begin inline asm
	cp.async.cg.shared.global [%r343], [%rd17], 16;
	// end inline asm
$L__BB0_8:
	add.s32 	%r38, %r356, %r7;
	cvt.s64.s32 	%rd22, %r345;
	setp.gt.u64 	%p4, %rd6, %rd22;
	@%p4 bra 	$L__BB0_10;
	add.s32 	%r283, %r353, %r19;
	mov.b32 	%r284, 0;
	st.shared.v2.u32 	[%r283+-8], {%r284, %r284};
	st.shared.v2.u32 	[%r283], {%r284, %r284};
	bra.uni 	$L__BB0_11;
$L__BB0_10:
	cvt.u64.u32 	%rd24, %r348;
	add.s32 	%r286, %r5, %r3;
	cvt.s64.s32 	%rd25, %r286;
	add.s64 	%rd26, %rd24, %rd25;
	shl.b64 	%rd27, %rd26, 3;
	add.s64 	%rd23, %rd7, %rd27;
	// begin inline asm
	cp.async.cg.shared.global [%r347], [%rd23], 16;
	// end inline asm
$L__BB0_11:
	add.s32 	%r39, %r38, %r7;
	cvt.s64.s32 	%rd28, %r349;
	setp.gt.u64 	%p5, %rd6, %rd28;
	@%p5 bra 	$L__BB0_13;
	add.s32 	%r287, %r353, %r14;
	mov.b32 	%r288, 0;
	st.shared.v2.u32 	[%r287+-8], {%r288, %r288};
	st.shared.v2.u32 	[%r287], {%r288, %r288};
	bra.uni 	$L__BB0_14;
$L__BB0_13:
	cvt.u64.u32 	%rd30, %r352;
	add.s32 	%r290, %r5, %r3;
	cvt.s64.s32 	%rd31, %r290;
	add.s64 	%rd32, %rd30, %rd31;
	shl.b64 	%rd33, %rd32, 3;
	add.s64 	%rd29, %rd7, %rd33;
	// begin inline asm
	cp.async.cg.shared.global [%r351], [%rd29], 16;
	// end inline asm
$L__BB0_14:
	add.s32 	%r291, %r39, %r7;
	add.s32 	%r356, %r291, %r7;
	add.s32 	%r354, %r354, 4;
	shl.b32 	%r292, %r1, 6;
	add.s32 	%r353, %r353, %r292;
	shl.b32 	%r293, %r1, 3;
	add.s32 	%r352, %r352, %r293;
	add.s32 	%r351, %r351, %r292;
	add.s32 	%r350, %r350, %r292;
	add.s32 	%r349, %r349, %r293;
	add.s32 	%r348, %r348, %r293;
	add.s32 	%r347, %r347, %r292;
	add.s32 	%r346, %r346, %r293;
	add.s32 	%r345, %r345, %r293;
	add.s32 	%r344, %r344, %r293;
	add.s32 	%r343, %r343, %r292;
	add.s32 	%r342, %r342, %r293;
	setp.ne.s32 	%p6, %r354, 0;
	@%p6 bra 	$L__BB0_2;
$L__BB0_15:
	setp.eq.s32 	%p7, %r10, 0;
	@%p7 bra 	$L__BB0_21;
	cvt.u64.u32 	%rd34, %r356;
	add.s32 	%r294, %r5, %r3;
	cvt.s64.s32 	%rd35, %r294;
	add.s64 	%rd36, %rd35, %rd34;
	shl.b64 	%rd37, %rd36, 3;
	add.s64 	%rd55, %rd7, %rd37;
	mul.wide.u32 	%rd2, %r1, 16;
	shl.b32 	%r295, %r2, 4;
	mov.u32 	%r296, _ZN8scan_gpu9shmem_rawE;
	add.s32 	%r297, %r295, %r296;
	shl.b32 	%r298, %r356, 3;
	add.s32 	%r360, %r297, %r298;
	shl.b32 	%r56, %r1, 4;
	add.s32 	%r299, %r295, %r298;
	add.s32 	%r300, %r299, %r296;
	add.s32 	%r359, %r300, 8;
	add.s32 	%r358, %r294, %r356;
	neg.s32 	%r357, %r10;
$L__BB0_17:
	.pragma "nounroll";
	cvt.s64.s32 	%rd38, %r358;
	setp.gt.u64 	%p8, %rd6, %rd38;
	@%p8 bra 	$L__BB0_19;
	mov.b32 	%r301, 0;
	st.shared.v2.u32 	[%r359+-8], {%r301, %r301};
	st.shared.v2.u32 	[%r359], {%r301, %r301};
	bra.uni 	$L__BB0_20;
$L__BB0_19:
	// begin inline asm
	cp.async.cg.shared.global [%r360], [%rd55], 16;
	// end inline asm
$L__BB0_20:
	add.s64 	%rd55, %rd55, %rd2;
	add.s32 	%r360, %r360, %r56;
	add.s32 	%r359, %r359, %r56;
	add.s32 	%r358, %r358, %r7;
	add.s32 	%r357, %r357, 1;
	setp.ne.s32 	%p9, %r357, 0;
	@%p9 bra 	$L__BB0_17;
$L__BB0_21:
	// begin inline asm
	cp.async.wait_all;

	// end inline asm
	bar.sync 	0;
	mul.lo.s32 	%r68, %r2, 12;
	shl.b32 	%r303, %r68, 3;
	mov.u32 	%r304, _ZN8scan_gpu9shmem_rawE;
	add.s32 	%r69, %r304, %r303;
	ld.shared.v4.u32 	{%r70, %r71, %r72, %r73}, [%r69];
	setp.eq.s32 	%p10, %r70, %r71;
	mov.u32 	%r361, %r72;
	mov.u32 	%r362, %r73;
	@%p10 bra 	$L__BB0_24;
	setp.eq.s32 	%p11, %r72, %r73;
	mov.u32 	%r361, %r70;
	mov.u32 	%r362, %r71;
	@%p11 bra 	$L__BB0_24;
	setp.ne.s32 	%p12, %r70, -1;
	setp.ne.s32 	%p13, %r72, -1;
	setp.eq.s32 	%p14, %r71, %r72;
	and.pred  	%p15, %p13, %p12;
	and.pred  	%p16, %p15, %p14;
	selp.b32 	%r361, %r70, -1, %p16;
	selp.b32 	%r362, %r73, -1, %p16;
$L__BB0_24:
	st.shared.v2.u32 	[%r69+8], {%r361, %r362};
	ld.shared.v2.u32 	{%r78, %r79}, [%r69+16];
	setp.eq.s32 	%p17, %r361, %r362;
	mov.u32 	%r363, %r78;
	mov.u32 	%r364, %r79;
	@%p17 bra 	$L__BB0_27;
	setp.eq.s32 	%p18, %r78, %r79;
	mov.u32 	%r363, %r361;
	mov.u32 	%r364, %r362;
	@%p18 bra 	$L__BB0_27;
	setp.ne.s32 	%p19, %r361, -1;
	setp.ne.s32 	%p20, %r78, -1;
	setp.eq.s32 	%p21, %r362, %r78;
	and.pred  	%p22, %p20, %p19;
	and.pred  	%p23, %p22, %p21;
	selp.b32 	%r363, %r361, -1, %p23;
	selp.b32 	%r364, %r79, -1, %p23;
$L__BB0_27:
	st.shared.v2.u32 	[%r69+16], {%r363, %r364};
	ld.shared.v2.u32 	{%r84, %r85}, [%r69+24];
	setp.eq.s32 	%p24, %r363, %r364;
	mov.u32 	%r365, %r84;
	mov.u32 	%r366, %r85;
	@%p24 bra 	$L__BB0_30;
	setp.eq.s32 	%p25, %r84, %r85;
	mov.u32 	%r365, %r363;
	mov.u32 	%r366, %r364;
	@%p25 bra 	$L__BB0_30;
	setp.ne.s32 	%p26, %r363, -1;
	setp.ne.s32 	%p27, %r84, -1;
	setp.eq.s32 	%p28, %r364, %r84;
	and.pred  	%p29, %p27, %p26;
	and.pred  	%p30, %p29, %p28;
	selp.b32 	%r365, %r363, -1, %p30;
	selp.b32 	%r366, %r85, -1, %p30;
$L__BB0_30:
	st.shared.v2.u32 	[%r69+24], {%r365, %r366};
	ld.shared.v2.u32 	{%r90, %r91}, [%r69+32];
	setp.eq.s32 	%p31, %r365, %r366;
	mov.u32 	%r367, %r90;
	mov.u32 	%r368, %r91;
	@%p31 bra 	$L__BB0_33;
	setp.eq.s32 	%p32, %r90, %r91;
	mov.u32 	%r367, %r365;
	mov.u32 	%r368, %r366;
	@%p32 bra 	$L__BB0_33;
	setp.ne.s32 	%p33, %r365, -1;
	setp.ne.s32 	%p34, %r90, -1;
	setp.eq.s32 	%p35, %r366, %r90;
	and.pred  	%p36, %p34, %p33;
	and.pred  	%p37, %p36, %p35;
	selp.b32 	%r367, %r365, -1, %p37;
	selp.b32 	%r368, %r91, -1, %p37;
$L__BB0_33:
	st.shared.v2.u32 	[%r69+32], {%r367, %r368};
	ld.shared.v2.u32 	{%r96, %r97}, [%r69+40];
	setp.eq.s32 	%p38, %r367, %r368;
	mov.u32 	%r369, %r96;
	mov.u32 	%r370, %r97;
	@%p38 bra 	$L__BB0_36;
	setp.eq.s32 	%p39, %r96, %r97;
	mov.u32 	%r369, %r367;
	mov.u32 	%r370, %r368;
	@%p39 bra 	$L__BB0_36;
	setp.ne.s32 	%p40, %r367, -1;
	setp.ne.s32 	%p41, %r96, -1;
	setp.eq.s32 	%p42, %r368, %r96;
	and.pred  	%p43, %p41, %p40;
	and.pred  	%p44, %p43, %p42;
	selp.b32 	%r369, %r367, -1, %p44;
	selp.b32 	%r370, %r97, -1, %p44;
$L__BB0_36:
	st.shared.v2.u32 	[%r69+40], {%r369, %r370};
	ld.shared.v2.u32 	{%r102, %r103}, [%r69+48];
	setp.eq.s32 	%p45, %r369, %r370;
	mov.u32 	%r371, %r102;
	mov.u32 	%r372, %r103;
	@%p45 bra 	$L__BB0_39;
	setp.eq.s32 	%p46, %r102, %r103;
	mov.u32 	%r371, %r369;
	mov.u32 	%r372, %r370;
	@%p46 bra 	$L__BB0_39;
	setp.ne.s32 	%p47, %r369, -1;
	setp.ne.s32 	%p48, %r102, -1;
	setp.eq.s32 	%p49, %r370, %r102;
	and.pred  	%p50, %p48, %p47;
	and.pred  	%p51, %p50, %p49;
	selp.b32 	%r371, %r369, -1, %p51;
	selp.b32 	%r372, %r103, -1, %p51;
$L__BB0_39:
	st.shared.v2.u32 	[%r69+48], {%r371, %r372};
	ld.shared.v2.u32 	{%r108, %r109}, [%r69+56];
	setp.eq.s32 	%p52, %r371, %r372;
	mov.u32 	%r373, %r108;
	mov.u32 	%r374, %r109;
	@%p52 bra 	$L__BB0_42;
	setp.eq.s32 	%p53, %r108, %r109;
	mov.u32 	%r373, %r371;
	mov.u32 	%r374, %r372;
	@%p53 bra 	$L__BB0_42;
	setp.ne.s32 	%p54, %r371, -1;
	setp.ne.s32 	%p55, %r108, -1;
	setp.eq.s32 	%p56, %r372, %r108;
	and.pred  	%p57, %p55, %p54;
	and.pred  	%p58, %p57, %p56;
	selp.b32 	%r373, %r371, -1, %p58;
	selp.b32 	%r374, %r109, -1, %p58;
$L__BB0_42:
	st.shared.v2.u32 	[%r69+56], {%r373, %r374};
	ld.shared.v2.u32 	{%r114, %r115}, [%r69+64];
	setp.eq.s32 	%p59, %r373, %r374;
	mov.u32 	%r375, %r114;
	mov.u32 	%r376, %r115;
	@%p59 bra 	$L__BB0_45;
	setp.eq.s32 	%p60, %r114, %r115;
	mov.u32 	%r375, %r373;
	mov.u32 	%r376, %r374;
	@%p60 bra 	$L__BB0_45;
	setp.ne.s32 	%p61, %r373, -1;
	setp.ne.s32 	%p62, %r114, -1;
	setp.eq.s32 	%p63, %r374, %r114;
	and.pred  	%p64, %p62, %p61;
	and.pred  	%p65, %p64, %p63;
	selp.b32 	%r375, %r373, -1, %p65;
	selp.b32 	%r376, %r115, -1, %p65;
$L__BB0_45:
	st.shared.v2.u32 	[%r69+64], {%r375, %r376};
	ld.shared.v2.u32 	{%r120, %r121}, [%r69+72];
	setp.eq.s32 	%p66, %r375, %r376;
	mov.u32 	%r377, %r120;
	mov.u32 	%r378, %r121;
	@%p66 bra 	$L__BB0_48;
	setp.eq.s32 	%p67, %r120, %r121;
	mov.u32 	%r377, %r375;
	mov.u32 	%r378, %r376;
	@%p67 bra 	$L__BB0_48;
	setp.ne.s32 	%p68, %r375, -1;
	setp.ne.s32 	%p69, %r120, -1;
	setp.eq.s32 	%p70, %r376, %r120;
	and.pred  	%p71, %p69, %p68;
	and.pred  	%p72, %p71, %p70;
	selp.b32 	%r377, %r375, -1, %p72;
	selp.b32 	%r378, %r121, -1, %p72;
$L__BB0_48:
	st.shared.v2.u32 	[%r69+72], {%r377, %r378};
	ld.shared.v2.u32 	{%r126, %r127}, [%r69+80];
	setp.eq.s32 	%p73, %r377, %r378;
	mov.u32 	%r379, %r126;
	mov.u32 	%r380, %r127;
	@%p73 bra 	$L__BB0_51;
	setp.eq.s32 	%p74, %r126, %r127;
	mov.u32 	%r379, %r377;
	mov.u32 	%r380, %r378;
	@%p74 bra 	$L__BB0_51;
	setp.ne.s32 	%p75, %r377, -1;
	setp.ne.s32 	%p76, %r126, -1;
	setp.eq.s32 	%p77, %r378, %r126;
	and.pred  	%p78, %p76, %p75;
	and.pred  	%p79, %p78, %p77;
	selp.b32 	%r379, %r377, -1, %p79;
	selp.b32 	%r380, %r127, -1, %p79;
$L__BB0_51:
	st.shared.v2.u32 	[%r69+80], {%r379, %r380};
	ld.shared.v2.u32 	{%r132, %r133}, [%r69+88];
	setp.eq.s32 	%p80, %r379, %r380;
	mov.u32 	%r381, %r132;
	mov.u32 	%r382, %r133;
	@%p80 bra 	$L__BB0_54;
	setp.eq.s32 	%p81, %r132, %r133;
	mov.u32 	%r381, %r379;
	mov.u32 	%r382, %r380;
	@%p81 bra 	$L__BB0_54;
	setp.ne.s32 	%p82, %r379, -1;
	setp.ne.s32 	%p83, %r132, -1;
	setp.eq.s32 	%p84, %r380, %r132;
	and.pred  	%p85, %p83, %p82;
	and.pred  	%p86, %p85, %p84;
	selp.b32 	%r381, %r379, -1, %p86;
	selp.b32 	%r382, %r133, -1, %p86;
$L__BB0_54:
	st.shared.v2.u32 	[%r69+88], {%r381, %r382};
	bar.sync 	0;
	mad.lo.s32 	%r138, %r1, -11, %r8;
	setp.eq.s32 	%p87, %r138, 0;
	@%p87 bra 	$L__BB0_95;
	clz.b32 	%r383, %r138;
	add.s32 	%r140, %r68, 11;
	mov.b32 	%r384, -32;
$L__BB0_56:
	add.s32 	%r156, %r384, 32;
	mov.b32 	%r307, -12;
	shl.b32 	%r308, %r307, %r156;
	add.s32 	%r309, %r140, %r308;
	setp.lt.s32 	%p88, %r309, 0;
	mov.b32 	%r385, 0;
	mov.u32 	%r386, %r385;
	@%p88 bra 	$L__BB0_58;
	mov.b32 	%r310, -96;
	shl.b32 	%r311, %r310, %r156;
	add.s32 	%r312, %r69, %r311;
	ld.shared.v2.u32 	{%r386, %r385}, [%r312+88];
$L__BB0_58:
	bar.sync 	0;
	setp.eq.s32 	%p89, %r386, %r385;
	ld.shared.v2.u32 	{%r161, %r162}, [%r69];
	mov.u32 	%r387, %r161;
	mov.u32 	%r388, %r162;
	@%p89 bra 	$L__BB0_61;
	setp.eq.s32 	%p90, %r161, %r162;
	mov.u32 	%r387, %r386;
	mov.u32 	%r388, %r385;
	@%p90 bra 	$L__BB0_61;
	setp.ne.s32 	%p91, %r386, -1;
	setp.ne.s32 	%p92, %r161, -1;
	and.pred  	%p93, %p91, %p92;
	setp.eq.s32 	%p94, %r385, %r161;
	and.pred  	%p95, %p93, %p94;
	selp.b32 	%r387, %r386, -1, %p95;
	selp.b32 	%r388, %r162, -1, %p95;
$L__BB0_61:
	setp.eq.s32 	%p96, %r386, %r385;
	st.shared.v2.u32 	[%r69], {%r387, %r388};
	ld.shared.v2.u32 	{%r167, %r168}, [%r69+8];
	mov.u32 	%r389, %r167;
	mov.u32 	%r390, %r168;
	@%p96 bra 	$L__BB0_64;
	setp.eq.s32 	%p97, %r167, %r168;
	mov.u32 	%r389, %r386;
	mov.u32 	%r390, %r385;
	@%p97 bra 	$L__BB0_64;
	setp.ne.s32 	%p98, %r386, -1;
	setp.ne.s32 	%p99, %r167, -1;
	and.pred  	%p100, %p98, %p99;
	setp.eq.s32 	%p101, %r385, %r167;
	and.pred  	%p102, %p100, %p101;
	selp.b32 	%r389, %r386, -1, %p102;
	selp.b32 	%r390, %r168, -1, %p102;
$L__BB0_64:
	setp.eq.s32 	%p103, %r386, %r385;
	st.shared.v2.u32 	[%r69+8], {%r389, %r390};
	ld.shared.v2.u32 	{%r173, %r174}, [%r69+16];
	mov.u32 	%r391, %r173;
	mov.u32 	%r392, %r174;
	@%p103 bra 	$L__BB0_67;
	setp.eq.s32 	%p104, %r173, %r174;
	mov.u32 	%r391, %r386;
	mov.u32 	%r392, %r385;
	@%p104 bra 	$L__BB0_67;
	setp.ne.s32 	%p105, %r386, -1;
	setp.ne.s32 	%p106, %r173, -1;
	and.pred  	%p107, %p105, %p106;
	setp.eq.s32 	%p108, %r385, %r173;
	and.pred  	%p109, %p107, %p108;
	selp.b32 	%r391, %r386, -1, %p109;
	selp.b32 	%r392, %r174, -1, %p109;
$L__BB0_67:
	setp.eq.s32 	%p110, %r386, %r385;
	st.shared.v2.u32 	[%r69+16], {%r391, %r392};
	ld.shared.v2.u32 	{%r179, %r180}, [%r69+24];
	mov.u32 	%r393, %r179;
	mov.u32 	%r394, %r180;
	@%p110 bra 	$L__BB0_70;
	setp.eq.s32 	%p111, %r179, %r180;
	mov.u32 	%r393, %r386;
	mov.u32 	%r394, %r385;
	@%p111 bra 	$L__BB0_70;
	setp.ne.s32 	%p112, %r386, -1;
	setp.ne.s32 	%p113, %r179, -1;
	and.pred  	%p114, %p112, %p113;
	setp.eq.s32 	%p115, %r385, %r179;
	and.pred  	%p116, %p114, %p115;
	selp.b32 	%r393, %r386, -1, %p116;
	selp.b32 	%r394, %r180, -1, %p116;
$L__BB0_70:
	setp.eq.s32 	%p117, %r386, %r385;
	st.shared.v2.u32 	[%r69+24], {%r393, %r394};
	ld.shared.v2.u32 	{%r185, %r186}, [%r69+32];
	mov.u32 	%r395, %r185;
	mov.u32 	%r396, %r186;
	@%p117 bra 	$L__BB0_73;
	setp.eq.s32 	%p118, %r185, %r186;
	mov.u32 	%r395, %r386;
	mov.u32 	%r396, %r385;
	@%p118 bra 	$L__BB0_73;
	setp.ne.s32 	%p119, %r386, -1;
	setp.ne.s32 	%p120, %r185, -1;
	and.pred  	%p121, %p119, %p120;
	setp.eq.s32 	%p122, %r385, %r185;
	and.pred  	%p123, %p121, %p122;
	selp.b32 	%r395, %r386, -1, %p123;
	selp.b32 	%r396, %r186, -1, %p123;
$L__BB0_73:
	setp.eq.s32 	%p124, %r386, %r385;
	st.shared.v2.u32 	[%r69+32], {%r395, %r396};
	ld.shared.v2.u32 	{%r191, %r192}, [%r69+40];
	mov.u32 	%r397, %r191;
	mov.u32 	%r398, %r192;
	@%p124 bra 	$L__BB0_76;
	setp.eq.s32 	%p125, %r191, %r192;
	mov.u32 	%r397, %r386;
	mov.u32 	%r398, %r385;
	@%p125 bra 	$L__BB0_76;
	setp.ne.s32 	%p126, %r386, -1;
	setp.ne.s32 	%p127, %r191, -1;
	and.pred  	%p128, %p126, %p127;
	setp.eq.s32 	%p129, %r385, %r191;
	and.pred  	%p130, %p128, %p129;
	selp.b32 	%r397, %r386, -1, %p130;
	selp.b32 	%r398, %r192, -1, %p130;
$L__BB0_76:
	setp.eq.s32 	%p131, %r386, %r385;
	st.shared.v2.u32 	[%r69+40], {%r397, %r398};
	ld.shared.v2.u32 	{%r197, %r198}, [%r69+48];
	mov.u32 	%r399, %r197;
	mov.u32 	%r400, %r198;
	@%p131 bra 	$L__BB0_79;
	setp.eq.s32 	%p132, %r197, %r198;
	mov.u32 	%r399, %r386;
	mov.u32 	%r400, %r385;
	@%p132 bra 	$L__BB0_79;
	setp.ne.s32 	%p133, %r386, -1;
	setp.ne.s32 	%p134, %r197, -1;
	and.pred  	%p135, %p133, %p134;
	setp.eq.s32 	%p136, %r385, %r197;
	and.pred  	%p137, %p135, %p136;
	selp.b32 	%r399, %r386, -1, %p137;
	selp.b32 	%r400, %r198, -1, %p137;
$L__BB0_79:
	setp.eq.s32 	%p138, %r386, %r385;
	st.shared.v2.u32 	[%r69+48], {%r399, %r400};
	ld.shared.v2.u32 	{%r203, %r204}, [%r69+56];
	mov.u32 	%r401, %r203;
	mov.u32 	%r402, %r204;
	@%p138 bra 	$L__BB0_82;
	setp.eq.s32 	%p139, %r203, %r204;
	mov.u32 	%r401, %r386;
	mov.u32 	%r402, %r385;
	@%p139 bra 	$L__BB0_82;
	setp.ne.s32 	%p140, %r386, -1;
	setp.ne.s32 	%p141, %r203, -1;
	and.pred  	%p142, %p140, %p141;
	setp.eq.s32 	%p143, %r385, %r203;
	and.pred  	%p144, %p142, %p143;
	selp.b32 	%r401, %r386, -1, %p144;
	selp.b32 	%r402, %r204, -1, %p144;
$L__BB0_82:
	setp.eq.s32 	%p145, %r386, %r385;
	st.shared.v2.u32 	[%r69+56], {%r401, %r402};
	ld.shared.v2.u32 	{%r209, %r210}, [%r69+64];
	mov.u32 	%r403, %r209;
	mov.u32 	%r404, %r210;
	@%p145 bra 	$L__BB0_85;
	setp.eq.s32 	%p146, %r209, %r210;
	mov.u32 	%r403, %r386;
	mov.u32 	%r404, %r385;
	@%p146 bra 	$L__BB0_85;
	setp.ne.s32 	%p147, %r386, -1;
	setp.ne.s32 	%p148, %r209, -1;
	and.pred  	%p149, %p147, %p148;
	setp.eq.s32 	%p150, %r385, %r209;
	and.pred  	%p151, %p149, %p150;
	selp.b32 	%r403, %r386, -1, %p151;
	selp.b32 	%r404, %r210, -1, %p151;
$L__BB0_85:
	setp.eq.s32 	%p152, %r386, %r385;
	st.shared.v2.u32 	[%r69+64], {%r403, %r404};
	ld.shared.v2.u32 	{%r215, %r216}, [%r69+72];
	mov.u32 	%r405, %r215;
	mov.u32 	%r406, %r216;
	@%p152 bra 	$L__BB0_88;
	setp.eq.s32 	%p153, %r215, %r216;
	mov.u32 	%r405, %r386;
	mov.u32 	%r406, %r385;
	@%p153 bra 	$L__BB0_88;
	setp.ne.s32 	%p154, %r386, -1;
	setp.ne.s32 	%p155, %r215, -1;
	and.pred  	%p156, %p154, %p155;
	setp.eq.s32 	%p157, %r385, %r215;
	and.pred  	%p158, %p156, %p157;
	selp.b32 	%r405, %r386, -1, %p158;
	selp.b32 	%r406, %r216, -1, %p158;
$L__BB0_88:
	setp.eq.s32 	%p159, %r386, %r385;
	st.shared.v2.u32 	[%r69+72], {%r405, %r406};
	ld.shared.v2.u32 	{%r221, %r222}, [%r69+80];
	mov.u32 	%r407, %r221;
	mov.u32 	%r408, %r222;
	@%p159 bra 	$L__BB0_91;
	setp.eq.s32 	%p160, %r221, %r222;
	mov.u32 	%r407, %r386;
	mov.u32 	%r408, %r385;
	@%p160 bra 	$L__BB0_91;
	setp.ne.s32 	%p161, %r386, -1;
	setp.ne.s32 	%p162, %r221, -1;
	and.pred  	%p163, %p161, %p162;
	setp.eq.s32 	%p164, %r385, %r221;
	and.pred  	%p165, %p163, %p164;
	selp.b32 	%r407, %r386, -1, %p165;
	selp.b32 	%r408, %r222, -1, %p165;
$L__BB0_91:
	setp.eq.s32 	%p166, %r386, %r385;
	st.shared.v2.u32 	[%r69+80], {%r407, %r408};
	ld.shared.v2.u32 	{%r227, %r228}, [%r69+88];
	mov.u32 	%r409, %r227;
	mov.u32 	%r410, %r228;
	@%p166 bra 	$L__BB0_94;
	setp.eq.s32 	%p167, %r227, %r228;
	mov.u32 	%r409, %r386;
	mov.u32 	%r410, %r385;
	@%p167 bra 	$L__BB0_94;
	setp.ne.s32 	%p168, %r386, -1;
	setp.ne.s32 	%p169, %r227, -1;
	and.pred  	%p170, %p168, %p169;
	setp.eq.s32 	%p171, %r385, %r227;
	and.pred  	%p172, %p170, %p171;
	selp.b32 	%r409, %r386, -1, %p172;
	selp.b32 	%r410, %r228, -1, %p172;
$L__BB0_94:
	st.shared.v2.u32 	[%r69+88], {%r409, %r410};
	bar.sync 	0;
	add.s32 	%r384, %r384, 1;
	add.s32 	%r383, %r383, 1;
	setp.eq.s32 	%p173, %r383, 32;
	@%p173 bra 	$L__BB0_95;
	bra.uni 	$L__BB0_56;
$L__BB0_95:
	ld.param.u64 	%rd53, [_ZN8scan_gpu10scan_blockI18DebugRangeConcatOpEEvmPNT_4DataES4_S4__param_2];
	cvta.to.global.u64 	%rd5, %rd53;
	div.u32 	%r314, %r8, %r1;
	add.s32 	%r141, %r314, 1;
	and.b32  	%r142, %r141, 3;
	setp.lt.u32 	%p174, %r314, 3;
	mov.b32 	%r418, 0;
	@%p174 bra 	$L__BB0_98;
	shl.b32 	%r143, %r1, 2;
	shl.b32 	%r144, %r1, 3;
	shl.b32 	%r316, %r2, 3;
	add.s32 	%r416, %r304, %r316;
	shl.b32 	%r146, %r1, 5;
	shl.b32 	%r147, %r1, 4;
	mul.lo.s32 	%r148, %r1, 24;
	mul.lo.s32 	%r318, %r4, 12;
	mad.lo.s32 	%r319, %r1, %r318, %r1;
	add.s32 	%r415, %r2, %r319;
	or.b32  	%r320, %r318, 2;
	mad.lo.s32 	%r414, %r1, %r320, %r2;
	or.b32  	%r321, %r318, 3;
	mad.lo.s32 	%r413, %r1, %r321, %r2;
	add.s32 	%r412, %r2, %r5;
	and.b32  	%r322, %r141, -4;
	neg.s32 	%r411, %r322;
	mov.b32 	%r418, 0;
$L__BB0_97:
	.pragma "nounroll";
	mul.wide.u32 	%rd40, %r412, 8;
	add.s64 	%rd41, %rd5, %rd40;
	ld.shared.v2.u32 	{%r323, %r324}, [%r416];
	st.global.u32 	[%rd41], %r323;
	st.global.u32 	[%rd41+4], %r324;
	mul.wide.u32 	%rd42, %r415, 8;
	add.s64 	%rd43, %rd5, %rd42;
	add.s32 	%r325, %r416, %r144;
	ld.shared.v2.u32 	{%r326, %r327}, [%r325];
	st.global.u32 	[%rd43], %r326;
	st.global.u32 	[%rd43+4], %r327;
	mul.wide.u32 	%rd44, %r414, 8;
	add.s64 	%rd45, %rd5, %rd44;
	add.s32 	%r328, %r416, %r147;
	ld.shared.v2.u32 	{%r329, %r330}, [%r328];
	st.global.u32 	[%rd45], %r329;
	st.global.u32 	[%rd45+4], %r330;
	mul.wide.u32 	%rd46, %r413, 8;
	add.s64 	%rd47, %rd5, %rd46;
	add.s32 	%r331, %r416, %r148;
	ld.shared.v2.u32 	{%r332, %r333}, [%r331];
	st.global.u32 	[%rd47], %r332;
	st.global.u32 	[%rd47+4], %r333;
	add.s32 	%r418, %r418, %r143;
	add.s32 	%r416, %r416, %r146;
	add.s32 	%r415, %r415, %r143;
	add.s32 	%r414, %r414, %r143;
	add.s32 	%r413, %r413, %r143;
	add.s32 	%r412, %r412, %r143;
	add.s32 	%r411, %r411, 4;
	setp.ne.s32 	%p175, %r411, 0;
	@%p175 bra 	$L__BB0_97;
$L__BB0_98:
	setp.eq.s32 	%p176, %r142, 0;
	@%p176 bra 	$L__BB0_101;
	add.s32 	%r334, %r2, %r418;
	shl.b32 	%r335, %r334, 3;
	add.s32 	%r421, %r304, %r335;
	shl.b32 	%r251, %r1, 3;
	add.s32 	%r420, %r334, %r5;
	neg.s32 	%r419, %r142;
$L__BB0_100:
	.pragma "nounroll";
	mul.wide.u32 	%rd48, %r420, 8;
	add.s64 	%rd49, %rd5, %rd48;
	ld.shared.v2.u32 	{%r337, %r338}, [%r421];
	st.global.u32 	[%rd49], %r337;
	st.global.u32 	[%rd49+4], %r338;
	add.s32 	%r421, %r421, %r251;
	add.s32 	%r420, %r420, %r1;
	add.s32 	%r419, %r419, 1;
	setp.ne.s32 	%p177, %r419, 0;
	@%p177 bra 	$L__BB0_100;
$L__BB0_101:
	mov.u32 	%r339, %nctaid.x;
	setp.eq.s32 	%p178, %r339, 1;
	setp.ne.s32 	%p179, %r2, %r138;
	or.pred  	%p180, %p178, %p179;
	@%p180 bra 	$L__BB0_103;
	ld.param.u64 	%rd54, [_ZN8scan_gpu10scan_blockI18DebugRangeConcatOpEEvmPNT_4DataES4_S4__param_3];
	cvta.to.global.u64 	%rd50, %rd54;
	mul.wide.u32 	%rd51, %r4, 8;
	add.s64 	%rd52, %rd50, %rd51;
	ld.shared.v2.u32 	{%r340, %r341}, [%r69+88];
	st.global.u32 	[%rd52], %r340;
	st.global.u32 	[%rd52+4], %r341;
$L__BB0_103:
	ret;

}
	// .globl	_ZN8scan_gpu5fixupI18DebugRangeConcatOpEEvmPNT_4DataES4_
.visible .entry _ZN8scan_gpu5fixupI18DebugRangeConcatOpEEvmPNT_4DataES4_(
	.param .u64 _ZN8scan_gpu5fixupI18DebugRangeConcatOpEEvmPNT_4DataES4__param_0,
	.param .u64 .ptr .align 1 _ZN8scan_gpu5fixupI18DebugRangeConcatOpEEvmPNT_4DataES4__param_1,
	.param .u64 .ptr .align 1 _ZN8scan_gpu5fixupI18DebugRangeConcatOpEEvmPNT_4DataES4__param_2
)
{
	.reg .pred 	%p<86>;
	.reg .b32 	%r<105>;
	.reg .b64 	%rd<9>;

	ld.param.u64 	%rd2, [_ZN8scan_gpu5fixupI18DebugRangeConcatOpEEvmPNT_4DataES4__param_1];
	ld.param.u64 	%rd3, [_ZN8scan_gpu5fixupI18DebugRangeConcatOpEEvmPNT_4DataES4__param_2];
	mov.u32 	%r1, %ctaid.x;
	setp.eq.s32 	%p1, %r1, 0;
	@%p1 bra 	$L__BB1_38;
	cvta.to.global.u64 	%rd4, %rd2;
	cvta.to.global.u64 	%rd5, %rd3;
	mov.u32 	%r76, %ntid.x;
	mov.u32 	%r77, %tid.x;
	add.s32 	%r78, %r1, -1;
	mul.wide.u32 	%rd6, %r78, 8;
	add.s64 	%rd7, %rd5, %rd6;
	ld.global.u32 	%r2, [%rd7];
	ld.global.u32 	%r3, [%rd7+4];
	mad.lo.s32 	%r79, %r1, %r76, %r77;
	mul.lo.s32 	%r80, %r79, 12;
	setp.eq.s32 	%p2, %r2, %r3;
	mul.wide.s32 	%rd8, %r80, 8;
	add.s64 	%rd1, %rd4, %rd8;
	ld.global.u32 	%r4, [%rd1];
	ld.global.u32 	%r5, [%rd1+4];
	mov.u32 	%r81, %r4;
	mov.u32 	%r82, %r5;
	@%p2 bra 	$L__BB1_4;
	setp.eq.s32 	%p3, %r4, %r5;
	mov.u32 	%r81, %r2;
	mov.u32 	%r82, %r3;
	@%p3 bra 	$L__BB1_4;
	setp.ne.s32 	%p4, %r2, -1;
	setp.ne.s32 	%p5, %r4, -1;
	setp.eq.s32 	%p6, %r3, %r4;
	and.pred  	%p7, %p5, %p4;
	and.pred  	%p8, %p7, %p6;
	selp.b32 	%r81, %r2, -1, %p8;
	selp.b32 	%r82, %r5, -1, %p8;
$L__BB1_4:
	setp.eq.s32 	%p9, %r2, %r3;
	st.global.u32 	[%rd1], %r81;
	st.global.u32 	[%rd1+4], %r82;
	ld.global.u32 	%r10, [%rd1+8];
	ld.global.u32 	%r11, [%rd1+12];
	mov.u32 	%r83, %r10;
	mov.u32 	%r84, %r11;
	@%p9 bra 	$L__BB1_7;
	setp.eq.s32 	%p10, %r10, %r11;
	mov.u32 	%r83, %r2;
	mov.u32 	%r84, %r3;
	@%p10 bra 	$L__BB1_7;
	setp.ne.s32 	%p11, %r2, -1;
	setp.ne.s32 	%p12, %r10, -1;
	setp.eq.s32 	%p13, %r3, %r10;
	and.pred  	%p14, %p12, %p11;
	and.pred  	%p15, %p14, %p13;
	selp.b32 	%r83, %r2, -1, %p15;
	selp.b32 	%r84, %r11, -1, %p15;
$L__BB1_7:
	setp.eq.s32 	%p16, %r2, %r3;
	st.global.u32 	[%rd1+8], %r83;
	st.global.u32 	[%rd1+12], %r84;
	ld.global.u32 	%r16, [%rd1+16];
	ld.global.u32 	%r17, [%rd1+20];
	mov.u32 	%r85, %r16;
	mov.u32 	%r86, %r17;
	@%p16 bra 	$L__BB1_10;
	setp.eq.s32 	%p17, %r16, %r17;
	mov.u32 	%r85, %r2;
	mov.u32 	%r86, %r3;
	@%p17 bra 	$L__BB1_10;
	setp.ne.s32 	%p18, %r2, -1;
	setp.ne.s32 	%p19, %r16, -1;
	setp.eq.s32 	%p20, %r3, %r16;
	and.pred  	%p21, %p19, %p18;
	and.pred  	%p22, %p21, %p20;
	selp.b32 	%r85, %r2, -1, %p22;
	selp.b32 	%r86, %r17, -1, %p22;
$L__BB1_10:
	setp.eq.s32 	%p23, %r2, %r3;
	st.global.u32 	[%rd1+16], %r85;
	st.global.u32 	[%rd1+20], %r86;
	ld.global.u32 	%r22, [%rd1+24];
	ld.global.u32 	%r23, [%rd1+28];
	mov.u32 	%r87, %r22;
	mov.u32 	%r88, %r23;
	@%p23 bra 	$L__BB1_13;
	setp.eq.s32 	%p24, %r22, %r23;
	mov.u32 	%r87, %r2;
	mov.u32 	%r88, %r3;
	@%p24 bra 	$L__BB1_13;
	setp.ne.s32 	%p25, %r2, -1;
	setp.ne.s32 	%p26, %r22, -1;
	setp.eq.s32 	%p27, %r3, %r22;
	and.pred  	%p28, %p26, %p25;
	and.pred  	%p29, %p28, %p27;
	selp.b32 	%r87, %r2, -1, %p29;
	selp.b32 	%r88, %r23, -1, %p29;
$L__BB1_13:
	setp.eq.s32 	%p30, %r2, %r3;
	st.global.u32 	[%rd1+24], %r87;
	st.global.u32 	[%rd1+28], %r88;
	ld.global.u32 	%r28, [%rd1+32];
	ld.global.u32 	%r29, [%rd1+36];
	mov.u32 	%r89, %r28;
	mov.u32 	%r90, %r29;
	@%p30 bra 	$L__BB1_16;
	setp.eq.s32 	%p31, %r28, %r29;
	mov.u32 	%r89, %r2;
	mov.u32 	%r90, %r3;
	@%p31 bra 	$L__BB1_16;
	setp.ne.s32 	%p32, %r2, -1;
	setp.ne.s32 	%p33, %r28, -1;
	setp.eq.s32 	%p34, %r3, %r28;
	and.pred  	%p35, %p33, %p32;
	and.pred  	%p36, %p35, %p34;
	selp.b32 	%r89, %r2, -1, %p36;
	selp.b32 	%r90, %r29, -1, %p36;
$L__BB1_16:
	setp.eq.s32 	%p37, %r2, %r3;
	st.global.u32 	[%rd1+32], %r89;
	st.global.u32 	[%rd1+36], %r90;
	ld.global.u32 	%r34, [%rd1+40];
	ld.global.u32 	%r35, [%rd1+44];
	mov.u32 	%r91, %r34;
	mov.u32 	%r92, %r35;
	@%p37 bra 	$L__BB1_19;
	setp.eq.s32 	%p38, %r34, %r35;
	mov.u32 	%r91, %r2;
	mov.u32 	%r92, %r3;
	@%p38 bra 	$L__BB1_19;
	setp.ne.s32 	%p39, %r2, -1;
	setp.ne.s32 	%p40, %r34, -1;
	setp.eq.s32 	%p41, %r3, %r34;
	and.pred  	%p42, %p40, %p39;
	and.pred  	%p43, %p42, %p41;
	selp.b32 	%r91, %r2, -1, %p43;
	selp.b32 	%r92, %r35, -1, %p43;
$L__BB1_19:
	setp.eq.s32 	%p44, %r2, %r3;
	st.global.u32 	[%rd1+40], %r91;
	st.global.u32 	[%rd1+44], %r92;
	ld.global.u32 	%r40, [%rd1+48];
	ld.global.u32 	%r41, [%rd1+52];
	mov.u32 	%r93, %r40;
	mov.u32 	%r94, %r41;
	@%p44 bra 	$L__BB1_22;
	setp.eq.s32 	%p45, %r40, %r41;
	mov.u32 	%r93, %r2;
	mov.u32 	%r94, %r3;
	@%p45 bra 	$L__BB1_22;
	setp.ne.s32 	%p46, %r2, -1;
	setp.ne.s32 	%p47, %r40, -1;
	setp.eq.s32 	%p48, %r3, %r40;
	and.pred  	%p49, %p47, %p46;
	and.pred  	%p50, %p49, %p48;
	selp.b32 	%r93, %r2, -1, %p50;
	selp.b32 	%r94, %r41, -1, %p50;
$L__BB1_22:
	setp.eq.s32 	%p51, %r2, %r3;
	st.global.u32 	[%rd1+48], %r93;
	st.global.u32 	[%rd1+52], %r94;
	ld.global.u32 	%r46, [%rd1+56];
	ld.global.u32 	%r47, [%rd1+60];
	mov.u32 	%r95, %r46;
	mov.u32 	%r96, %r47;
	@%p51 bra 	$L__BB1_25;
	setp.eq.s32 	%p52, %r46, %r47;
	mov.u32 	%r95, %r2;
	mov.u32 	%r96, %r3;
	@%p52 bra 	$L__BB1_25;
	setp.ne.s32 	%p53, %r2, -1;
	setp.ne.s32 	%p54, %r46, -1;
	setp.eq.s32 	%p55, %r3, %r46;
	and.pred  	%p56, %p54, %p53;
	and.pred  	%p57, %p56, %p55;
	selp.b32 	%r95, %r2, -1, %p57;
	selp.b32 	%r96, %r47, -1, %p57;
$L__BB1_25:
	setp.eq.s32 	%p58, %r2, %r3;
	st.global.u32 	[%rd1+56], %r95;
	st.global.u32 	[%rd1+60], %r96;
	ld.global.u32 	%r52, [%rd1+64];
	ld.global.u32 	%r53, [%rd1+68];
	mov.u32 	%r97, %r52;
	mov.u32 	%r98, %r53;
	@%p58 bra 	$L__BB1_28;
	setp.eq.s32 	%p59, %r52, %r53;
	mov.u32 	%r97, %r2;
	mov.u32 	%r98, %r3;
	@%p59 bra 	$L__BB1_28;
	setp.ne.s32 	%p60, %r2, -1;
	setp.ne.s32 	%p61, %r52, -1;
	setp.eq.s32 	%p62, %r3, %r52;
	and.pred  	%p63, %p61, %p60;
	and.pred  	%p64, %p63, %p62;
	selp.b32 	%r97, %r2, -1, %p64;
	selp.b32 	%r98, %r53, -1, %p64;
$L__BB1_28:
	setp.eq.s32 	%p65, %r2, %r3;
	st.global.u32 	[%rd1+64], %r97;
	st.global.u32 	[%rd1+68], %r98;
	ld.global.u32 	%r58, [%rd1+72];
	ld.global.u32 	%r59, [%rd1+76];
	mov.u32 	%r99, %r58;
	mov.u32 	%r100, %r59;
	@%p65 bra 	$L__BB1_31;
	setp.eq.s32 	%p66, %r58, %r59;
	mov.u32 	%r99, %r2;
	mov.u32 	%r100, %r3;
	@%p66 bra 	$L__BB1_31;
	setp.ne.s32 	%p67, %r2, -1;
	setp.ne.s32 	%p68, %r58, -1;
	setp.eq.s32 	%p69, %r3, %r58;
	and.pred  	%p70, %p68, %p67;
	and.pred  	%p71, %p70, %p69;
	selp.b32 	%r99, %r2, -1, %p71;
	selp.b32 	%r100, %r59, -1, %p71;
$L__BB1_31:
	setp.eq.s32 	%p72, %r2, %r3;
	st.global.u32 	[%rd1+72], %r99;
	st.global.u32 	[%rd1+76], %r100;
	ld.global.u32 	%r64, [%rd1+80];
	ld.global.u32 	%r65, [%rd1+84];
	mov.u32 	%r101, %r64;
	mov.u32 	%r102, %r65;
	@%p72 bra 	$L__BB1_34;
	setp.eq.s32 	%p73, %r64, %r65;
	mov.u32 	%r101, %r2;
	mov.u32 	%r102, %r3;
	@%p73 bra 	$L__BB1_34;
	setp.ne.s32 	%p74, %r2, -1;
	setp.ne.s32 	%p75, %r64, -1;
	setp.eq.s32 	%p76, %r3, %r64;
	and.pred  	%p77, %p75, %p74;
	and.pred  	%p78, %p77, %p76;
	selp.b32 	%r101, %r2, -1, %p78;
	selp.b32 	%r102, %r65, -1, %p78;
$L__BB1_34:
	setp.eq.s32 	%p79, %r2, %r3;
	st.global.u32 	[%rd1+80], %r101;
	st.global.u32 	[%rd1+84], %r102;
	ld.global.u32 	%r70, [%rd1+88];
	ld.global.u32 	%r71, [%rd1+92];
	mov.u32 	%r103, %r70;
	mov.u32 	%r104, %r71;
	@%p79 bra 	$L__BB1_37;
	setp.eq.s32 	%p80, %r70, %r71;
	mov.u32 	%r103, %r2;
	mov.u32 	%r104, %r3;
	@%p80 bra 	$L__BB1_37;
	setp.ne.s32 	%p81, %r2, -1;
	setp.ne.s32 	%p82, %r70, -1;
	setp.eq.s32 	%p83, %r3, %r70;
	and.pred  	%p84, %p82, %p81;
	and.pred  	%p85, %p84, %p83;
	selp.b32 	%r103, %r2, -1, %p85;
	selp.b32 	%r104, %r71, -1, %p85;
$L__BB1_37:
	st.global.u32 	[%rd1+88], %r103;
	st.global.u32 	[%rd1+92], %r104;
$L__BB1_38:
	ret;

}
	// .globl	_ZN8scan_gpu10scan_blockI5SumOpEEvmPNT_4DataES4_S4_
.visible .entry _ZN8scan_gpu10scan_blockI5SumOpEEvmPNT_4DataES4_S4_(
	.param .u64 _ZN8scan_gpu10scan_blockI5SumOpEEvmPNT_4DataES4_S4__param_0,
	.param .u64 .ptr .align 1 _ZN8scan_gpu10scan_blockI5SumOpEEvmPNT_4DataES4_S4__param_1,
	.param .u64 .ptr .align 1 _ZN8scan_gpu10scan_blockI5SumOpEEvmPNT_4DataES4_S4__param_2,
	.param .u64 .ptr .align 1 _ZN8scan_gpu10scan_blockI5SumOpEEvmPNT_4DataES4_S4__param_3
)
{
	.reg .pred 	%p<20>;
	.reg .b16 	%rs<4>;
	.reg .b32 	%r<264>;
	.reg .b64 	%rd<56>;

	ld.param.u64 	%rd6, [_ZN8scan_gpu10scan_blockI5SumOpEEvmPNT_4DataES4_S4__param_0];
	ld.param.u64 	%rd7, [_ZN8scan_gpu10scan_blockI5SumOpEEvmPNT_4DataES4_S4__param_1];
	mov.u32 	%r1, %ntid.x;
	mul.lo.s32 	%r2, %r1, 12;
	mov.u32 	%r3, %tid.x;
	shl.b32 	%r4, %r3, 2;
	mov.u32 	%r5, %ctaid.x;
	mul.lo.s32 	%r6, %r2, %r5;
	add.s32 	%r241, %r6, %r4;
	shl.b32 	%r8, %r1, 2;
	add.s32 	%r9, %r2, -1;
	cvt.u16.u32 	%rs1, %r9;
	cvt.u16.u32 	%rs2, %r8;
	div.u16 	%rs3, %rs1, %rs2;
	cvt.u32.u16 	%r112, %rs3;
	add.s32 	%r10, %r112, 1;
	and.b32  	%r11, %r10, 3;
	setp.lt.u16 	%p1, %rs3, 3;
	mov.b32 	%r245, 0;
	@%p1 bra 	$L__BB2_15;
	and.b32  	%r114, %r10, 131068;
	neg.s32 	%r243, %r114;
	shl.b32 	%r115, %r3, 4;
	mov.u32 	%r116, _ZN8scan_gpu9shmem_rawE;
	add.s32 	%r242, %r115, %r116;
	shl.b32 	%r14, %r1, 4;
	add.s32 	%r240, %r242, 8;
	mad.lo.s32 	%r117, %r1, 48, %r116;
	add.s32 	%r238, %r117, %r115;
	mul.lo.s32 	%r118, %r5, 12;
	add.s32 	%r119, %r118, 12;
	mad.lo.s32 	%r237, %r1, %r119, %r4;
	add.s32 	%r120, %r118, 4;
	mad.lo.s32 	%r236, %r1, %r120, %r4;
	shl.b32 	%r235, %r1, 3;
	shl.b32 	%r121, %r1, 5;
	add.s32 	%r122, %r121, %r116;
	add.s32 	%r234, %r122, %r115;
	add.s32 	%r123, %r14, %r116;
	add.s32 	%r233, %r123, %r115;
	add.s32 	%r124, %r118, 8;
	mad.lo.s32 	%r232, %r1, %r124, %r4;
	mov.b32 	%r245, 0;
	mov.u32 	%r231, %r8;
	mov.u32 	%r239, %r2;
$L__BB2_2:
	cvt.s64.s32 	%rd10, %r241;
	setp.gt.u64 	%p2, %rd6, %rd10;
	@%p2 bra 	$L__BB2_4;
	mov.b32 	%r125, 0;
	st.shared.u32 	[%r240+-8], %r125;
	st.shared.u32 	[%r240+-4], %r125;
	st.shared.u32 	[%r240], %r125;
	st.shared.u32 	[%r240+4], %r125;
	bra.uni 	$L__BB2_5;
$L__BB2_4:
	cvt.u64.u32 	%rd12, %r245;
	add.s32 	%r127, %r6, %r4;
	cvt.s64.s32 	%rd13, %r127;
	add.s64 	%rd14, %rd12, %rd13;
	shl.b64 	%rd15, %rd14, 2;
	add.s64 	%rd11, %rd7, %rd15;
	// begin inline asm
	cp.async.cg.shared.global [%r242], [%rd11], 16;
	// end inline asm
$L__BB2_5:
	cvt.s64.s32 	%rd16, %r236;
	setp.gt.u64 	%p3, %rd6, %rd16;
	@%p3 bra 	$L__BB2_7;
	add.s32 	%r128, %r240, %r14;
	mov.b32 	%r129, 0;
	st.shared.u32 	[%r128+-8], %r129;
	st.shared.u32 	[%r128+-4], %r129;
	st.shared.u32 	[%r128], %r129;
	st.shared.u32 	[%r128+4], %r129;
	bra.uni 	$L__BB2_8;
$L__BB2_7:
	cvt.u64.u32 	%rd18, %r231;
	add.s32 	%r131, %r6, %r4;
	cvt.s64.s32 	%rd19, %r131;
	add.s64 	%rd20, %rd18, %rd19;
	shl.b64 	%rd21, %rd20, 2;
	add.s64 	%rd17, %rd7, %rd21;
	// begin inline asm
	cp.async.cg.shared.global [%r233], [%rd17], 16;
	// end inline asm
$L__BB2_8:
	cvt.s64.s32 	%rd22, %r232;
	setp.gt.u64 	%p4, %rd6, %rd22;
	@%p4 bra 	$L__BB2_10;
	shl.b32 	%r132, %r1, 5;
	add.s32 	%r133, %r240, %r132;
	mov.b32 	%r134, 0;
	st.shared.u32 	[%r133+-8], %r134;
	st.shared.u32 	[%r133+-4], %r134;
	st.shared.u32 	[%r133], %r134;
	st.shared.u32 	[%r133+4], %r134;
	bra.uni 	$L__BB2_11;
$L__BB2_10:
	cvt.u64.u32 	%rd24, %r235;
	add.s32 	%r136, %r6, %r4;
	cvt.s64.s32 	%rd25, %r136;
	add.s64 	%rd26, %rd24, %rd25;
	shl.b64 	%rd27, %rd26, 2;
	add.s64 	%rd23, %rd7, %rd27;
	// begin inline asm
	cp.async.cg.shared.global [%r234], [%rd23], 16;
	// end inline asm
$L__BB2_11:
	cvt.s64.s32 	%rd28, %r237;
	setp.gt.u64 	%p5, %rd6, %rd28;
	@%p5 bra 	$L__BB2_13;
	mad.lo.s32 	%r137, %r1, 48, %r240;
	mov.b32 	%r138, 0;
	st.shared.u32 	[%r137+-8], %r138;
	st.shared.u32 	[%r137+-4], %r138;
	st.shared.u32 	[%r137], %r138;
	st.shared.u32 	[%r137+4], %r138;
	bra.uni 	$L__BB2_14;
$L__BB2_13:
	cvt.u64.u32 	%rd30, %r239;
	add.s32 	%r140, %r6, %r4;
	cvt.s64.s32 	%rd31, %r140;
	add.s64 	%rd32, %rd30, %rd31;
	shl.b64 	%rd33, %rd32, 2;
	add.s64 	%rd29, %rd7, %rd33;
	// begin inline asm
	cp.async.cg.shared.global [%r238], [%rd29], 16;
	// end inline asm
$L__BB2_14:
	add.s32 	%r141, %r245, %r8;
	add.s32 	%r245, %r141, %r2;
	add.s32 	%r243, %r243, 4;
	shl.b32 	%r142, %r1, 6;
	add.s32 	%r242, %r242, %r142;
	add.s32 	%r241, %r241, %r14;
	add.s32 	%r240, %r240, %r142;
	add.s32 	%r239, %r239, %r14;
	add.s32 	%r238, %r238, %r142;
	add.s32 	%r237, %r237, %r14;
	add.s32 	%r236, %r236, %r14;
	add.s32 	%r235, %r235, %r14;
	add.s32 	%r234, %r234, %r142;
	add.s32 	%r233, %r233, %r142;
	add.s32 	%r232, %r232, %r14;
	add.s32 	%r231, %r231, %r14;
	setp.ne.s32 	%p6, %r243, 0;
	@%p6 bra 	$L__BB2_2;
$L__BB2_15:
	setp.eq.s32 	%p7, %r11, 0;
	@%p7 bra 	$L__BB2_21;
	cvt.u64.u32 	%rd34, %r245;
	add.s32 	%r143, %r6, %r4;
	cvt.s64.s32 	%rd35, %r143;
	add.s64 	%rd36, %rd35, %rd34;
	shl.b64 	%rd37, %rd36, 2;
	add.s64 	%rd55, %rd7, %rd37;
	mul.wide.u32 	%rd2, %r1, 16;
	shl.b32 	%r144, %r3, 4;
	mov.u32 	%r145, _ZN8scan_gpu9shmem_rawE;
	add.s32 	%r146, %r144, %r145;
	shl.b32 	%r147, %r245, 2;
	add.s32 	%r249, %r146, %r147;
	shl.b32 	%r53, %r1, 4;
	neg.s32 	%r248, %r11;
	add.s32 	%r247, %r143, %r245;
	add.s32 	%r148, %r144, %r147;
	add.s32 	%r149, %r148, %r145;
	add.s32 	%r246, %r149, 8;
$L__BB2_17:
	.pragma "nounroll";
	cvt.s64.s32 	%rd38, %r247;
	setp.gt.u64 	%p8, %rd6, %rd38;
	@%p8 bra 	$L__BB2_19;
	mov.b32 	%r150, 0;
	st.shared.u32 	[%r246+-8], %r150;
	st.shared.u32 	[%r246+-4], %r150;
	st.shared.u32 	[%r246], %r150;
	st.shared.u32 	[%r246+4], %r150;
	bra.uni 	$L__BB2_20;
$L__BB2_19:
	// begin inline asm
	cp.async.cg.shared.global [%r249], [%rd55], 16;
	// end inline asm
$L__BB2_20:
	add.s64 	%rd55, %rd55, %rd2;
	add.s32 	%r249, %r249, %r53;
	add.s32 	%r248, %r248, 1;
	setp.ne.s32 	%p9, %r248, 0;
	add.s32 	%r247, %r247, %r8;
	add.s32 	%r246, %r246, %r53;
	@%p9 bra 	$L__BB2_17;
$L__BB2_21:
	// begin inline asm
	cp.async.wait_all;

	// end inline asm
	bar.sync 	0;
	mul.lo.s32 	%r65, %r3, 12;
	shl.b32 	%r152, %r65, 2;
	mov.u32 	%r153, _ZN8scan_gpu9shmem_rawE;
	add.s32 	%r66, %r153, %r152;
	ld.shared.v4.u32 	{%r154, %r155, %r156, %r157}, [%r66];
	add.s32 	%r158, %r155, %r154;
	st.shared.u32 	[%r66+4], %r158;
	add.s32 	%r159, %r156, %r158;
	add.s32 	%r160, %r157, %r159;
	st.shared.v2.u32 	[%r66+8], {%r159, %r160};
	ld.shared.v4.u32 	{%r161, %r162, %r163, %r164}, [%r66+16];
	add.s32 	%r165, %r161, %r160;
	add.s32 	%r166, %r162, %r165;
	add.s32 	%r167, %r163, %r166;
	add.s32 	%r168, %r164, %r167;
	st.shared.v4.u32 	[%r66+16], {%r165, %r166, %r167, %r168};
	ld.shared.v4.u32 	{%r169, %r170, %r171, %r172}, [%r66+32];
	add.s32 	%r173, %r169, %r168;
	add.s32 	%r174, %r170, %r173;
	add.s32 	%r175, %r171, %r174;
	add.s32 	%r176, %r172, %r175;
	st.shared.v4.u32 	[%r66+32], {%r173, %r174, %r175, %r176};
	bar.sync 	0;
	mad.lo.s32 	%r67, %r1, -11, %r9;
	setp.eq.s32 	%p10, %r67, 0;
	@%p10 bra 	$L__BB2_26;
	clz.b32 	%r250, %r67;
	add.s32 	%r69, %r65, 11;
	mov.b32 	%r251, -32;
$L__BB2_23:
	add.s32 	%r82, %r251, 32;
	mov.b32 	%r179, -12;
	shl.b32 	%r180, %r179, %r82;
	add.s32 	%r181, %r69, %r180;
	setp.lt.s32 	%p11, %r181, 0;
	mov.b32 	%r252, 0;
	@%p11 bra 	$L__BB2_25;
	mov.b32 	%r182, -48;
	shl.b32 	%r183, %r182, %r82;
	add.s32 	%r184, %r66, %r183;
	ld.shared.u32 	%r252, [%r184+44];
$L__BB2_25:
	bar.sync 	0;
	ld.shared.v4.u32 	{%r185, %r186, %r187, %r188}, [%r66];
	add.s32 	%r189, %r185, %r252;
	add.s32 	%r190, %r186, %r252;
	add.s32 	%r191, %r187, %r252;
	add.s32 	%r192, %r188, %r252;
	st.shared.v4.u32 	[%r66], {%r189, %r190, %r191, %r192};
	ld.shared.v4.u32 	{%r193, %r194, %r195, %r196}, [%r66+16];
	add.s32 	%r197, %r193, %r252;
	add.s32 	%r198, %r194, %r252;
	add.s32 	%r199, %r195, %r252;
	add.s32 	%r200, %r196, %r252;
	st.shared.v4.u32 	[%r66+16], {%r197, %r198, %r199, %r200};
	ld.shared.v4.u32 	{%r201, %r202, %r203, %r204}, [%r66+32];
	add.s32 	%r205, %r201, %r252;
	add.s32 	%r206, %r202, %r252;
	add.s32 	%r207, %r203, %r252;
	add.s32 	%r208, %r204, %r252;
	st.shared.v4.u32 	[%r66+32], {%r205, %r206, %r207, %r208};
	bar.sync 	0;
	add.s32 	%r251, %r251, 1;
	add.s32 	%r250, %r250, 1;
	setp.eq.s32 	%p12, %r250, 32;
	@%p12 bra 	$L__BB2_26;
	bra.uni 	$L__BB2_23;
$L__BB2_26:
	ld.param.u64 	%rd53, [_ZN8scan_gpu10scan_blockI5SumOpEEvmPNT_4DataES4_S4__param_2];
	cvta.to.global.u64 	%rd5, %rd53;
	div.u32 	%r210, %r9, %r1;
	add.s32 	%r70, %r210, 1;
	and.b32  	%r71, %r70, 3;
	setp.lt.u32 	%p13, %r210, 3;
	mov.b32 	%r260, 0;
	@%p13 bra 	$L__BB2_29;
	add.s32 	%r258, %r3, %r6;
	mul.lo.s32 	%r212, %r5, 12;
	mad.lo.s32 	%r213, %r1, %r212, %r1;
	add.s32 	%r257, %r3, %r213;
	or.b32  	%r214, %r212, 2;
	mad.lo.s32 	%r256, %r1, %r214, %r3;
	or.b32  	%r215, %r212, 3;
	mad.lo.s32 	%r255, %r1, %r215, %r3;
	add.s32 	%r254, %r153, %r4;
	shl.b32 	%r77, %r1, 4;
	shl.b32 	%r78, %r1, 3;
	and.b32  	%r217, %r70, -4;
	neg.s32 	%r253, %r217;
	mov.b32 	%r260, 0;
$L__BB2_28:
	.pragma "nounroll";
	ld.shared.u32 	%r218, [%r254];
	mul.wide.u32 	%rd40, %r258, 4;
	add.s64 	%rd41, %rd5, %rd40;
	st.global.u32 	[%rd41], %r218;
	add.s32 	%r219, %r254, %r8;
	ld.shared.u32 	%r220, [%r219];
	mul.wide.u32 	%rd42, %r257, 4;
	add.s64 	%rd43, %rd5, %rd42;
	st.global.u32 	[%rd43], %r220;
	add.s32 	%r221, %r254, %r78;
	ld.shared.u32 	%r222, [%r221];
	mul.wide.u32 	%rd44, %r256, 4;
	add.s64 	%rd45, %rd5, %rd44;
	st.global.u32 	[%rd45], %r222;
	add.s32 	%r223, %r254, %r2;
	ld.shared.u32 	%r224, [%r223];
	mul.wide.u32 	%rd46, %r255, 4;
	add.s64 	%rd47, %rd5, %rd46;
	st.global.u32 	[%rd47], %r224;
	add.s32 	%r260, %r260, %r8;
	add.s32 	%r258, %r258, %r8;
	add.s32 	%r257, %r257, %r8;
	add.s32 	%r256, %r256, %r8;
	add.s32 	%r255, %r255, %r8;
	add.s32 	%r254, %r254, %r77;
	add.s32 	%r253, %r253, 4;
	setp.ne.s32 	%p14, %r253, 0;
	@%p14 bra 	$L__BB2_28;
$L__BB2_29:
	setp.eq.s32 	%p15, %r71, 0;
	@%p15 bra 	$L__BB2_32;
	add.s32 	%r225, %r3, %r260;
	add.s32 	%r263, %r225, %r6;
	shl.b32 	%r226, %r225, 2;
	add.s32 	%r262, %r153, %r226;
	neg.s32 	%r261, %r71;
$L__BB2_31:
	.pragma "nounroll";
	ld.shared.u32 	%r228, [%r262];
	mul.wide.u32 	%rd48, %r263, 4;
	add.s64 	%rd49, %rd5, %rd48;
	st.global.u32 	[%rd49], %r228;
	add.s32 	%r263, %r263, %r1;
	add.s32 	%r262, %r262, %r8;
	add.s32 	%r261, %r261, 1;
	setp.ne.s32 	%p16, %r261, 0;
	@%p16 bra 	$L__BB2_31;
$L__BB2_32:
	mov.u32 	%r229, %nctaid.x;
	setp.eq.s32 	%p17, %r229, 1;
	setp.ne.s32 	%p18, %r3, %r67;
	or.pred  	%p19, %p17, %p18;
	@%p19 bra 	$L__BB2_34;
	ld.param.u64 	%rd54, [_ZN8scan_gpu10scan_blockI5SumOpEEvmPNT_4DataES4_S4__param_3];
	ld.shared.u32 	%r230, [%r66+44];
	cvta.to.global.u64 	%rd50, %rd54;
	mul.wide.u32 	%rd51, %r5, 4;
	add.s64 	%rd52, %rd50, %rd51;
	st.global.u32 	[%rd52], %r230;
$L__BB2_34:
	ret;

}
	// .globl	_ZN8scan_gpu5fixupI5SumOpEEvmPNT_4DataES4_
.visible .entry _ZN8scan_gpu5fixupI5SumOpEEvmPNT_4DataES4_(
	.param .u64 _ZN8scan_gpu5fixupI5SumOpEEvmPNT_4DataES4__param_0,
	.param .u64 .ptr .align 1 _ZN8scan_gpu5fixupI5SumOpEEvmPNT_4DataES4__param_1,
	.param .u64 .ptr .align 1 _ZN8scan_gpu5fixupI5SumOpEEvmPNT_4DataES4__param_2
)
{
	.reg .pred 	%p<2>;
	.reg .b32 	%r<32>;
	.reg .b64 	%rd<9>;

	ld.param.u64 	%rd1, [_ZN8scan_gpu5fixupI5SumOpEEvmPNT_4DataES4__param_1];
	ld.param.u64 	%rd2, [_ZN8scan_gpu5fixupI5SumOpEEvmPNT_4DataES4__param_2];
	mov.u32 	%r1, %ctaid.x;
	setp.eq.s32 	%p1, %r1, 0;
	@%p1 bra 	$L__BB3_2;
	cvta.to.global.u64 	%rd3, %rd1;
	cvta.to.global.u64 	%rd4, %rd2;
	mov.u32 	%r2, %ntid.x;
	mov.u32 	%r3, %tid.x;
	add.s32 	%r4, %r1, -1;
	mul.wide.u32 	%rd5, %r4, 4;
	add.s64 	%rd6, %rd4, %rd5;
	mad.lo.s32 	%r5, %r1, %r2, %r3;
	mul.lo.s32 	%r6, %r5, 12;
	ld.global.u32 	%r7, [%rd6];
	mul.wide.s32 	%rd7, %r6, 4;
	add.s64 	%rd8, %rd3, %rd7;
	ld.global.u32 	%r8, [%rd8];
	add.s32 	%r9, %r8, %r7;
	st.global.u32 	[%rd8], %r9;
	ld.global.u32 	%r10, [%rd8+4];
	add.s32 	%r11, %r10, %r7;
	st.global.u32 	[%rd8+4], %r11;
	ld.global.u32 	%r12, [%rd8+8];
	add.s32 	%r13, %r12, %r7;
	st.global.u32 	[%rd8+8], %r13;
	ld.global.u32 	%r14, [%rd8+12];
	add.s32 	%r15, %r14, %r7;
	st.global.u32 	[%rd8+12], %r15;
	ld.global.u32 	%r16, [%rd8+16];
	add.s32 	%r17, %r16, %r7;
	st.global.u32 	[%rd8+16], %r17;
	ld.global.u32 	%r18, [%rd8+20];
	add.s32 	%r19, %r18, %r7;
	st.global.u32 	[%rd8+20], %r19;
	ld.global.u32 	%r20, [%rd8+24];
	add.s32 	%r21, %r20, %r7;
	st.global.u32 	[%rd8+24], %r21;
	ld.global.u32 	%r22, [%rd8+28];
	add.s32 	%r23, %r22, %r7;
	st.global.u32 	[%rd8+28], %r23;
	ld.global.u32 	%r24, [%rd8+32];
	add.s32 	%r25, %r24, %r7;
	st.global.u32 	[%rd8+32], %r25;
	ld.global.u32 	%r26, [%rd8+36];
	add.s32 	%r27, %r26, %r7;
	st.global.u32 	[%rd8+36], %r27;
	ld.global.u32 	%r28, [%rd8+40];
	add.s32 	%r29, %r28, %r7;
	st.global.u32 	[%rd8+40], %r29;
	ld.global.u32 	%r30, [%rd8+44];
	add.s32 	%r31, %r30, %r7;
	st.global.u32 	[%rd8+44], %r31;
$L__BB3_2:
	ret;

}


// ===== COMPILED SASS (sm_100) =====

	.target	sm_100

	.elftype	@"ET_EXEC"


//--------------------- .note.nv.tkinfo           --------------------------
	.section	.note.nv.tkinfo,"",@"SHT_NOTE"
	.sectionflags	@"SHF_NOTE_NV_TKINFO"
	.tkinfo
        /*0018*/ 	.word	0x00000002
        /*0030*/ 	.string	""
        /*0030*/ 	.string	"ptxas"
        /*0030*/ 	.string	"Cuda compilation tools, release 13.0, V13.0.88"
        /*0030*/ 	.string	"Build cuda_13.0.r13.0/compiler.36424714_0"
        /*0030*/ 	.string	"-arch sm_100 -m 64 "



//--------------------- .note.nv.cuinfo           --------------------------
	.section	.note.nv.cuinfo,"",@"SHT_NOTE"
	.sectionflags	@"SHF_NOTE_NV_CUINFO"
        /*0018*/ 	.short	0x0002
        /*001a*/ 	.short	0x0064
        /*001c*/ 	.short	0x0082
	.zero		2


//--------------------- .nv.info                  --------------------------
	.section	.nv.info,"",@"SHT_CUDA_INFO"
	.align	4


	//----- nvinfo : EIATTR_REGCOUNT
	.align		4
        /*0000*/ 	.byte	0x04, 0x2f
        /*0002*/ 	.short	(.L_1 - .L_0)
	.align		4
.L_0:
        /*0004*/ 	.word	index@(_ZN8scan_gpu10scan_blockI18DebugRangeConcatOpEEvmPNT_4DataES4_S4_)
        /*0008*/ 	.word	0x00000020


	//----- nvinfo : EIATTR_FRAME_SIZE
	.align		4
.L_1:
        /*000c*/ 	.byte	0x04, 0x11
        /*000e*/ 	.short	(.L_3 - .L_2)
	.align		4
.L_2:
        /*0010*/ 	.word	index@($__internal_1_$__cuda_sm20_div_u16)
        /*0014*/ 	.word	0x00000000


	//----- nvinfo : EIATTR_FRAME_SIZE
	.align		4
.L_3:
        /*0018*/ 	.byte	0x04, 0x11
        /*001a*/ 	.short	(.L_5 - .L_4)
	.align		4
.L_4:
        /*001c*/ 	.word	index@(_ZN8scan_gpu10scan_blockI18DebugRangeConcatOpEEvmPNT_4DataES4_S4_)
        /*0020*/ 	.word	0x00000000


	//----- nvinfo : EIATTR_REGCOUNT
	.align		4
.L_5:
        /*0024*/ 	.byte	0x04, 0x2f
        /*0026*/ 	.short	(.L_7 - .L_6)
	.align		4
.L_6:
        /*0028*/ 	.word	index@(_ZN8scan_gpu5fixupI18DebugRangeConcatOpEEvmPNT_4DataES4_)
        /*002c*/ 	.word	0x0000000e


	//----- nvinfo : EIATTR_FRAME_SIZE
	.align		4
.L_7:
        /*0030*/ 	.byte	0x04, 0x11
        /*0032*/ 	.short	(.L_9 - .L_8)
	.align		4
.L_8:
        /*0034*/ 	.word	index@(_ZN8scan_gpu5fixupI18DebugRangeConcatOpEEvmPNT_4DataES4_)
        /*0038*/ 	.word	0x00000000


	//----- nvinfo : EIATTR_REGCOUNT
	.align		4
.L_9:
        /*003c*/ 	.byte	0x04, 0x2f
        /*003e*/ 	.short	(.L_11 - .L_10)
	.align		4
.L_10:
        /*0040*/ 	.word	index@(_ZN8scan_gpu10scan_blockI5SumOpEEvmPNT_4DataES4_S4_)
        /*0044*/ 	.word	0x00000020


	//----- nvinfo : EIATTR_FRAME_SIZE
	.align		4
.L_11:
        /*0048*/ 	.byte	0x04, 0x11
        /*004a*/ 	.short	(.L_13 - .L_12)
	.align		4
.L_12:
        /*004c*/ 	.word	index@($__internal_0_$__cuda_sm20_div_u16)
        /*0050*/ 	.word	0x00000000


	//----- nvinfo : EIATTR_FRAME_SIZE
	.align		4
.L_13:
        /*0054*/ 	.byte	0x04, 0x11
        /*0056*/ 	.short	(.L_15 - .L_14)
	.align		4
.L_14:
        /*0058*/ 	.word	index@(_ZN8scan_gpu10scan_blockI5SumOpEEvmPNT_4DataES4_S4_)
        /*005c*/ 	.word	0x00000000


	//----- nvinfo : EIATTR_REGCOUNT
	.align		4
.L_15:
        /*0060*/ 	.byte	0x04, 0x2f
        /*0062*/ 	.short	(.L_17 - .L_16)
	.align		4
.L_16:
        /*0064*/ 	.word	index@(_ZN8scan_gpu5fixupI5SumOpEEvmPNT_4DataES4_)
        /*0068*/ 	.word	0x0000001e


	//----- nvinfo : EIATTR_FRAME_SIZE
	.align		4
.L_17:
        /*006c*/ 	.byte	0x04, 0x11
        /*006e*/ 	.short	(.L_19 - .L_18)
	.align		4
.L_18:
        /*0070*/ 	.word	index@(_ZN8scan_gpu5fixupI5SumOpEEvmPNT_4DataES4_)
        /*0074*/ 	.word	0x00000000


	//----- nvinfo : EIATTR_MIN_STACK_SIZE
	.align		4
.L_19:
        /*0078*/ 	.byte	0x04, 0x12
        /*007a*/ 	.short	(.L_21 - .L_20)
	.align		4
.L_20:
        /*007c*/ 	.word	index@(_ZN8scan_gpu5fixupI5SumOpEEvmPNT_4DataES4_)
        /*0080*/ 	.word	0x00000000


	//----- nvinfo : EIATTR_MIN_STACK_SIZE
	.align		4
.L_21:
        /*0084*/ 	.byte	0x04, 0x12
        /*0086*/ 	.short	(.L_23 - .L_22)
	.align		4
.L_22:
        /*0088*/ 	.word	index@(_ZN8scan_gpu10scan_blockI5SumOpEEvmPNT_4DataES4_S4_)
        /*008c*/ 	.word	0x00000000


	//----- nvinfo : EIATTR_MIN_STACK_SIZE
	.align		4
.L_23:
        /*0090*/ 	.byte	0x04, 0x12
        /*0092*/ 	.short	(.L_25 - .L_24)
	.align		4
.L_24:
        /*0094*/ 	.word	index@(_ZN8scan_gpu5fixupI18DebugRangeConcatOpEEvmPNT_4DataES4_)
        /*0098*/ 	.word	0x00000000


	//----- nvinfo : EIATTR_MIN_STACK_SIZE
	.align		4
.L_25:
        /*009c*/ 	.byte	0x04, 0x12
        /*009e*/ 	.short	(.L_27 - .L_26)
	.align		4
.L_26:
        /*00a0*/ 	.word	index@(_ZN8scan_gpu10scan_blockI18DebugRangeConcatOpEEvmPNT_4DataES4_S4_)
        /*00a4*/ 	.word	0x00000000
.L_27:


//--------------------- .nv.compat                --------------------------
	.section	.nv.compat,"",@"SHT_CUDA_COMPAT_INFO"
	.align	4
        /*0000*/ 	.byte	0x02, 0x09, 0x00, 0x00, 0x02, 0x02, 0x01, 0x00, 0x02, 0x05, 0x05, 0x00, 0x03, 0x07, 0x01, 0x01
        /*0010*/ 	.byte	0x02, 0x03, 0x00, 0x00, 0x02, 0x06, 0x01, 0x00, 0x04, 0x0b, 0x08, 0x00, 0x01, 0x00, 0x00, 0x00
        /*0020*/ 	.byte	0x00, 0x00, 0x00, 0x00


//--------------------- .nv.info._ZN8scan_gpu5fixupI5SumOpEEvmPNT_4DataES4_ --------------------------
	.section	.nv.info._ZN8scan_gpu5fixupI5SumOpEEvmPNT_4DataES4_,"",@"SHT_CUDA_INFO"
	.sectionflags	@""
	.align	4


	//----- nvinfo : EIATTR_CUDA_API_VERSION
	.align		4
        /*0000*/ 	.byte	0x04, 0x37
        /*0002*/ 	.short	(.L_29 - .L_28)
.L_28:
        /*0004*/ 	.word	0x00000082


	//----- nvinfo : EIATTR_KPARAM_INFO
	.align		4
.L_29:
        /*0008*/ 	.byte	0x04, 0x17
        /*000a*/ 	.short	(.L_31 - .L_30)
.L_30:
        /*000c*/ 	.word	0x00000000
        /*0010*/ 	.short	0x0002
        /*0012*/ 	.short	0x0010
        /*0014*/ 	.byte	0x00, 0xf5, 0x21, 0x00


	//----- nvinfo : EIATTR_KPARAM_INFO
	.align		4
.L_31:
        /*0018*/ 	.byte	0x04, 0x17
        /*001a*/ 	.short	(.L_33 - .L_32)
.L_32:
        /*001c*/ 	.word	0x00000000
        /*0020*/ 	.short	0x0001
        /*0022*/ 	.short	0x0008
        /*0024*/ 	.byte	0x00, 0xf5, 0x21, 0x00


	//----- nvinfo : EIATTR_KPARAM_INFO
	.align		4
.L_33:
        /*0028*/ 	.byte	0x04, 0x17
        /*002a*/ 	.short	(.L_35 - .L_34)
.L_34:
        /*002c*/ 	.word	0x00000000
        /*0030*/ 	.short	0x0000
        /*0032*/ 	.short	0x0000
        /*0034*/ 	.byte	0x00, 0xf0, 0x21, 0x00


	//----- nvinfo : EIATTR_SPARSE_MMA_MASK
	.align		4
.L_35:
        /*0038*/ 	.byte	0x03, 0x50
        /*003a*/ 	.short	0x0000


	//----- nvinfo : EIATTR_MAXREG_COUNT
	.align		4
        /*003c*/ 	.byte	0x03, 0x1b
        /*003e*/ 	.short	0x00ff


	//----- nvinfo : EIATTR_MERCURY_ISA_VERSION
	.align		4
        /*0040*/ 	.byte	0x03, 0x5f
        /*0042*/ 	.short	0x0101


	//----- nvinfo : EIATTR_VRC_CTA_INIT_COUNT
	.align		4
        /*0044*/ 	.byte	0x02, 0x4a
	.zero		1
	.zero		1


	//----- nvinfo : EIATTR_EXIT_INSTR_OFFSETS
	.align		4
        /*0048*/ 	.byte	0x04, 0x1c
        /*004a*/ 	.short	(.L_37 - .L_36)


	//   ....[0]....
.L_36:
        /*004c*/ 	.word	0x00000030


	//   ....[1]....
        /*0050*/ 	.word	0x00000330


	//----- nvinfo : EIATTR_CBANK_PARAM_SIZE
	.align		4
.L_37:
        /*0054*/ 	.byte	0x03, 0x19
        /*0056*/ 	.short	0x0018


	//----- nvinfo : EIATTR_PARAM_CBANK
	.align		4
        /*0058*/ 	.byte	0x04, 0x0a
        /*005a*/ 	.short	(.L_39 - .L_38)
	.align		4
.L_38:
        /*005c*/ 	.word	index@(.nv.constant0._ZN8scan_gpu5fixupI5SumOpEEvmPNT_4DataES4_)
        /*0060*/ 	.short	0x0380
        /*0062*/ 	.short	0x0018


	//----- nvinfo : EIATTR_SW_WAR
	.align		4
.L_39:
        /*0064*/ 	.byte	0x04, 0x36
        /*0066*/ 	.short	(.L_41 - .L_40)
.L_40:
        /*0068*/ 	.word	0x00000008
.L_41:


//--------------------- .nv.info._ZN8scan_gpu10scan_blockI5SumOpEEvmPNT_4DataES4_S4_ --------------------------
	.section	.nv.info._ZN8scan_gpu10scan_blockI5SumOpEEvmPNT_4DataES4_S4_,"",@"SHT_CUDA_INFO"
	.sectionflags	@""
	.align	4


	//----- nvinfo : EIATTR_CUDA_API_VERSION
	.align		4
        /*0000*/ 	.byte	0x04, 0x37
        /*0002*/ 	.short	(.L_43 - .L_42)
.L_42:
        /*0004*/ 	.word	0x00000082


	//----- nvinfo : EIATTR_KPARAM_INFO
	.align		4
.L_43:
        /*0008*/ 	.byte	0x04, 0x17
        /*000a*/ 	.short	(.L_45 - .L_44)
.L_44:
        /*000c*/ 	.word	0x00000000
        /*0010*/ 	.short	0x0003
        /*0012*/ 	.short	0x0018
        /*0014*/ 	.byte	0x00, 0xf5, 0x21, 0x00


	//----- nvinfo : EIATTR_KPARAM_INFO
	.align		4
.L_45:
        /*0018*/ 	.byte	0x04, 0x17
        /*001a*/ 	.short	(.L_47 - .L_46)
.L_46:
        /*001c*/ 	.word	0x00000000
        /*0020*/ 	.short	0x0002
        /*0022*/ 	.short	0x0010
        /*0024*/ 	.byte	0x00, 0xf5, 0x21, 0x00


	//----- nvinfo : EIATTR_KPARAM_INFO
	.align		4
.L_47:
        /*0028*/ 	.byte	0x04, 0x17
        /*002a*/ 	.short	(.L_49 - .L_48)
.L_48:
        /*002c*/ 	.word	0x00000000
        /*0030*/ 	.short	0x0001
        /*0032*/ 	.short	0x0008
        /*0034*/ 	.byte	0x00, 0xf5, 0x21, 0x00


	//----- nvinfo : EIATTR_KPARAM_INFO
	.align		4
.L_49:
        /*0038*/ 	.byte	0x04, 0x17
        /*003a*/ 	.short	(.L_51 - .L_50)
.L_50:
        /*003c*/ 	.word	0x00000000
        /*0040*/ 	.short	0x0000
        /*0042*/ 	.short	0x0000
        /*0044*/ 	.byte	0x00, 0xf0, 0x21, 0x00


	//----- nvinfo : EIATTR_SPARSE_MMA_MASK
	.align		4
.L_51:
        /*0048*/ 	.byte	0x03, 0x50
        /*004a*/ 	.short	0x0000


	//----- nvinfo : EIATTR_MAXREG_COUNT
	.align		4
        /*004c*/ 	.byte	0x03, 0x1b
        /*004e*/ 	.short	0x00ff


	//----- nvinfo : EIATTR_NUM_BARRIERS
	.align		4
        /*0050*/ 	.byte	0x02, 0x4c
        /*0052*/ 	.byte	0x01
	.zero		1


	//----- nvinfo : EIATTR_MERCURY_ISA_VERSION
	.align		4
        /*0054*/ 	.byte	0x03, 0x5f
        /*0056*/ 	.short	0x0101


	//----- nvinfo : EIATTR_VRC_CTA_INIT_COUNT
	.align		4
        /*0058*/ 	.byte	0x02, 0x4a
	.zero		1
	.zero		1


	//----- nvinfo : EIATTR_EXIT_INSTR_OFFSETS
	.align		4
        /*005c*/ 	.byte	0x04, 0x1c
        /*005e*/ 	.short	(.L_53 - .L_52)


	//   ....[0]....
.L_52:
        /*0060*/ 	.word	0x00001540


	//   ....[1]....
        /*0064*/ 	.word	0x00001590


	//----- nvinfo : EIATTR_CRS_STACK_SIZE
	.align		4
.L_53:
        /*0068*/ 	.byte	0x04, 0x1e
        /*006a*/ 	.short	(.L_55 - .L_54)
.L_54:
        /*006c*/ 	.word	0x00000000


	//----- nvinfo : EIATTR_CBANK_PARAM_SIZE
	.align		4
.L_55:
        /*0070*/ 	.byte	0x03, 0x19
        /*0072*/ 	.short	0x0020


	//----- nvinfo : EIATTR_PARAM_CBANK
	.align		4
        /*0074*/ 	.byte	0x04, 0x0a
        /*0076*/ 	.short	(.L_57 - .L_56)
	.align		4
.L_56:
        /*0078*/ 	.word	index@(.nv.constant0._ZN8scan_gpu10scan_blockI5SumOpEEvmPNT_4DataES4_S4_)
        /*007c*/ 	.short	0x0380
        /*007e*/ 	.short	0x0020


	//----- nvinfo : EIATTR_SW_WAR
	.align		4
.L_57:
        /*0080*/ 	.byte	0x04, 0x36
        /*0082*/ 	.short	(.L_59 - .L_58)
.L_58:
        /*0084*/ 	.word	0x00000008
.L_59:


//--------------------- .nv.info._ZN8scan_gpu5fixupI18DebugRangeConcatOpEEvmPNT_4DataES4_ --------------------------
	.section	.nv.info._ZN8scan_gpu5fixupI18DebugRangeConcatOpEEvmPNT_4DataES4_,"",@"SHT_CUDA_INFO"
	.sectionflags	@""
	.align	4


	//----- nvinfo : EIATTR_CUDA_API_VERSION
	.align		4
        /*0000*/ 	.byte	0x04, 0x37
        /*0002*/ 	.short	(.L_61 - .L_60)
.L_60:
        /*0004*/ 	.word	0x00000082


	//----- nvinfo : EIATTR_KPARAM_INFO
	.align		4
.L_61:
        /*0008*/ 	.byte	0x04, 0x17
        /*000a*/ 	.short	(.L_63 - .L_62)
.L_62:
        /*000c*/ 	.word	0x00000000
        /*0010*/ 	.short	0x0002
        /*0012*/ 	.short	0x0010
        /*0014*/ 	.byte	0x00, 0xf5, 0x21, 0x00


	//----- nvinfo : EIATTR_KPARAM_INFO
	.align		4
.L_63:
        /*0018*/ 	.byte	0x04, 0x17
        /*001a*/ 	.short	(.L_65 - .L_64)
.L_64:
        /*001c*/ 	.word	0x00000000
        /*0020*/ 	.short	0x0001
        /*0022*/ 	.short	0x0008
        /*0024*/ 	.byte	0x00, 0xf5, 0x21, 0x00


	//----- nvinfo : EIATTR_KPARAM_INFO
	.align		4
.L_65:
        /*0028*/ 	.byte	0x04, 0x17
        /*002a*/ 	.short	(.L_67 - .L_66)
.L_66:
        /*002c*/ 	.word	0x00000000
        /*0030*/ 	.short	0x0000
        /*0032*/ 	.short	0x0000
        /*0034*/ 	.byte	0x00, 0xf0, 0x21, 0x00


	//----- nvinfo : EIATTR_SPARSE_MMA_MASK
	.align		4
.L_67:
        /*0038*/ 	.byte	0x03, 0x50
        /*003a*/ 	.short	0x0000


	//----- nvinfo : EIATTR_MAXREG_COUNT
	.align		4
        /*003c*/ 	.byte	0x03, 0x1b
        /*003e*/ 	.short	0x00ff


	//----- nvinfo : EIATTR_MERCURY_ISA_VERSION
	.align		4
        /*0040*/ 	.byte	0x03, 0x5f
        /*0042*/ 	.short	0x0101


	//----- nvinfo : EIATTR_VRC_CTA_INIT_COUNT
	.align		4
        /*0044*/ 	.byte	0x02, 0x4a
	.zero		1
	.zero		1


	//----- nvinfo : EIATTR_EXIT_INSTR_OFFSETS
	.align		4
        /*0048*/ 	.byte	0x04, 0x1c
        /*004a*/ 	.short	(.L_69 - .L_68)


	//   ....[0]....
.L_68:
        /*004c*/ 	.word	0x00000030


	//   ....[1]....
        /*0050*/ 	.word	0x00000b90


	//----- nvinfo : EIATTR_CBANK_PARAM_SIZE
	.align		4
.L_69:
        /*0054*/ 	.byte	0x03, 0x19
        /*0056*/ 	.short	0x0018


	//----- nvinfo : EIATTR_PARAM_CBANK
	.align		4
        /*0058*/ 	.byte	0x04, 0x0a
        /*005a*/ 	.short	(.L_71 - .L_70)
	.align		4
.L_70:
        /*005c*/ 	.word	index@(.nv.constant0._ZN8scan_gpu5fixupI18DebugRangeConcatOpEEvmPNT_4DataES4_)
        /*0060*/ 	.short	0x0380
        /*0062*/ 	.short	0x0018


	//----- nvinfo : EIATTR_SW_WAR
	.align		4
.L_71:
        /*0064*/ 	.byte	0x04, 0x36
        /*0066*/ 	.short	(.L_73 - .L_72)
.L_72:
        /*0068*/ 	.word	0x00000008
.L_73:


//--------------------- .nv.info._ZN8scan_gpu10scan_blockI18DebugRangeConcatOpEEvmPNT_4DataES4_S4_ --------------------------
	.section	.nv.info._ZN8scan_gpu10scan_blockI18DebugRangeConcatOpEEvmPNT_4DataES4_S4_,"",@"SHT_CUDA_INFO"
	.sectionflags	@""
	.align	4


	//----- nvinfo : EIATTR_CUDA_API_VERSION
	.align		4
        /*0000*/ 	.byte	0x04, 0x37
        /*0002*/ 	.short	(.L_75 - .L_74)
.L_74:
        /*0004*/ 	.word	0x00000082


	//----- nvinfo : EIATTR_KPARAM_INFO
	.align		4
.L_75:
        /*0008*/ 	.byte	0x04, 0x17
        /*000a*/ 	.short	(.L_77 - .L_76)
.L_76:
        /*000c*/ 	.word	0x00000000
        /*0010*/ 	.short	0x0003
        /*0012*/ 	.short	0x0018
        /*0014*/ 	.byte	0x00, 0xf5, 0x21, 0x00


	//----- nvinfo : EIATTR_KPARAM_INFO
	.align		4
.L_77:
        /*0018*/ 	.byte	0x04, 0x17
        /*001a*/ 	.short	(.L_79 - .L_78)
.L_78:
        /*001c*/ 	.word	0x00000000
        /*0020*/ 	.short	0x0002
        /*0022*/ 	.short	0x0010
        /*0024*/ 	.byte	0x00, 0xf5, 0x21, 0x00


	//----- nvinfo : EIATTR_KPARAM_INFO
	.align		4
.L_79:
        /*0028*/ 	.byte	0x04, 0x17
        /*002a*/ 	.short	(.L_81 - .L_80)
.L_80:
        /*002c*/ 	.word	0x00000000
        /*0030*/ 	.short	0x0001
        /*0032*/ 	.short	0x0008
        /*0034*/ 	.byte	0x00, 0xf5, 0x21, 0x00


	//----- nvinfo : EIATTR_KPARAM_INFO
	.align		4
.L_81:
        /*0038*/ 	.byte	0x04, 0x17
        /*003a*/ 	.short	(.L_83 - .L_82)
.L_82:
        /*003c*/ 	.word	0x00000000
        /*0040*/ 	.short	0x0000
        /*0042*/ 	.short	0x0000
        /*0044*/ 	.byte	0x00, 0xf0, 0x21, 0x00


	//----- nvinfo : EIATTR_SPARSE_MMA_MASK
	.align		4
.L_83:
        /*0048*/ 	.byte	0x03, 0x50
        /*004a*/ 	.short	0x0000


	//----- nvinfo : EIATTR_MAXREG_COUNT
	.align		4
        /*004c*/ 	.byte	0x03, 0x1b
        /*004e*/ 	.short	0x00ff


	//----- nvinfo : EIATTR_NUM_BARRIERS
	.align		4
        /*0050*/ 	.byte	0x02, 0x4c
        /*0052*/ 	.byte	0x01
	.zero		1


	//----- nvinfo : EIATTR_MERCURY_ISA_VERSION
	.align		4
        /*0054*/ 	.byte	0x03, 0x5f
        /*0056*/ 	.short	0x0101


	//----- nvinfo : EIATTR_VRC_CTA_INIT_COUNT
	.align		4
        /*0058*/ 	.byte	0x02, 0x4a
	.zero		1
	.zero		1


	//----- nvinfo : EIATTR_EXIT_INSTR_OFFSETS
	.align		4
        /*005c*/ 	.byte	0x04, 0x1c
        /*005e*/ 	.short	(.L_85 - .L_84)


	//   ....[0]....
.L_84:
        /*0060*/ 	.word	0x000033a0


	//   ....[1]....
        /*0064*/ 	.word	0x00003400


	//----- nvinfo : EIATTR_CRS_STACK_SIZE
	.align		4
.L_85:
        /*0068*/ 	.byte	0x04, 0x1e
        /*006a*/ 	.short	(.L_87 - .L_86)
.L_86:
        /*006c*/ 	.word	0x00000000


	//----- nvinfo : EIATTR_CBANK_PARAM_SIZE
	.align		4
.L_87:
        /*0070*/ 	.byte	0x03, 0x19
        /*0072*/ 	.short	0x0020


	//----- nvinfo : EIATTR_PARAM_CBANK
	.align		4
        /*0074*/ 	.byte	0x04, 0x0a
        /*0076*/ 	.short	(.L_89 - .L_88)
	.align		4
.L_88:
        /*0078*/ 	.word	index@(.nv.constant0._ZN8scan_gpu10scan_blockI18DebugRangeConcatOpEEvmPNT_4DataES4_S4_)
        /*007c*/ 	.short	0x0380
        /*007e*/ 	.short	0x0020


	//----- nvinfo : EIATTR_SW_WAR
	.align		4
.L_89:
        /*0080*/ 	.byte	0x04, 0x36
        /*0082*/ 	.short	(.L_91 - .L_90)
.L_90:
        /*0084*/ 	.word	0x00000008
.L_91:


//--------------------- .nv.callgraph             --------------------------
	.section	.nv.callgraph,"",@"SHT_CUDA_CALLGRAPH"
	.align	4
	.sectionentsize	8
	.align		4
        /*0000*/ 	.word	0x00000000
	.align		4
        /*0004*/ 	.word	0xffffffff
	.align		4
        /*0008*/ 	.word	0x00000000
	.align		4
        /*000c*/ 	.word	0xfffffffe
	.align		4
        /*0010*/ 	.word	0x00000000
	.align		4
        /*0014*/ 	.word	0xfffffffd
	.align		4
        /*0018*/ 	.word	0x00000000
	.align		4
        /*001c*/ 	.word	0xfffffffc


//--------------------- .text._ZN8scan_gpu5fixupI5SumOpEEvmPNT_4DataES4_ --------------------------
	.section	.text._ZN8scan_gpu5fixupI5SumOpEEvmPNT_4DataES4_,"ax",@progbits
	.align	128
        .global         _ZN8scan_gpu5fixupI5SumOpEEvmPNT_4DataES4_
        .type           _ZN8scan_gpu5fixupI5SumOpEEvmPNT_4DataES4_,@function
        .size           _ZN8scan_gpu5fixupI5SumOpEEvmPNT_4DataES4_,(.L_x_108 - _ZN8scan_gpu5fixupI5SumOpEEvmPNT_4DataES4_)
        .other          _ZN8scan_gpu5fixupI5SumOpEEvmPNT_4DataES4_,@"STO_CUDA_ENTRY STV_DEFAULT"
_ZN8scan_gpu5fixupI5SumOpEEvmPNT_4DataES4_:
.text._ZN8scan_gpu5fixupI5SumOpEEvmPNT_4DataES4_:
[----:B------:R-:W-:Y:S01]  /*0000*/  LDC R1, c[0x0][0x37c] ;  /* 0x0000df00ff017b82 */ /* 0x000fe20000000800 */
[----:B------:R-:W0:Y:S02]  /*0010*/  S2R R7, SR_CTAID.X ;  /* 0x0000000000077919 */ /* 0x000e240000002500 */
[----:B0-----:R-:W-:-:S13]  /*0020*/  ISETP.NE.AND P0, PT, R7, RZ, PT ;  /* 0x000000ff0700720c */ /* 0x001fda0003f05270 */
[----:B------:R-:W-:Y:S05]  /*0030*/  @!P0 EXIT ;  /* 0x000000000000894d */ /* 0x000fea0003800000 */
[----:B------:R-:W0:Y:S01]  /*0040*/  S2R R0, SR_TID.X ;  /* 0x0000000000007919 */ /* 0x000e220000002100 */
[----:B------:R-:W0:Y:S01]  /*0050*/  LDCU UR6, c[0x0][0x360] ;  /* 0x00006c00ff0677ac */ /* 0x000e220008000800 */
[----:B------:R-:W1:Y:S01]  /*0060*/  LDC.64 R4, c[0x0][0x390] ;  /* 0x0000e400ff047b82 */ /* 0x000e620000000a00 */
[----:B------:R-:W2:Y:S07]  /*0070*/  LDCU.64 UR4, c[0x0][0x358] ;  /* 0x00006b00ff0477ac */ /* 0x000eae0008000a00 */
[----:B------:R-:W3:Y:S01]  /*0080*/  LDC.64 R2, c[0x0][0x388] ;  /* 0x0000e200ff027b82 */ /* 0x000ee20000000a00 */
[C---:B0-----:R-:W-:Y:S01]  /*0090*/  IMAD R0, R7.reuse, UR6, R0 ;  /* 0x0000000607007c24 */ /* 0x041fe2000f8e0200 */
[----:B------:R-:W-:-:S03]  /*00a0*/  IADD3 R7, PT, PT, R7, -0x1, RZ ;  /* 0xffffffff07077810 */ /* 0x000fc60007ffe0ff */
[----:B------:R-:W-:Y:S02]  /*00b0*/  IMAD R9, R0, 0xc, RZ ;  /* 0x0000000c00097824 */ /* 0x000fe400078e02ff */
[----:B-1----:R-:W-:-:S04]  /*00c0*/  IMAD.WIDE.U32 R4, R7, 0x4, R4 ;  /* 0x0000000407047825 */ /* 0x002fc800078e0004 */
[----:B---3--:R-:W-:Y:S02]  /*00d0*/  IMAD.WIDE R2, R9, 0x4, R2 ;  /* 0x0000000409027825 */ /* 0x008fe400078e0202 */
[----:B--2---:R-:W2:Y:S04]  /*00e0*/  LDG.E R4, desc[UR4][R4.64] ;  /* 0x0000000404047981 */ /* 0x004ea8000c1e1900 */
[----:B------:R-:W2:Y:S04]  /*00f0*/  LDG.E R7, desc[UR4][R2.64] ;  /* 0x0000000402077981 */ /* 0x000ea8000c1e1900 */
[----:B------:R-:W3:Y:S04]  /*0100*/  LDG.E R9, desc[UR4][R2.64+0x4] ;  /* 0x0000040402097981 */ /* 0x000ee8000c1e1900 */
[----:B------:R-:W4:Y:S04]  /*0110*/  LDG.E R11, desc[UR4][R2.64+0x8] ;  /* 0x00000804020b7981 */ /* 0x000f28000c1e1900 */
[----:B------:R-:W5:Y:S04]  /*0120*/  LDG.E R13, desc[UR4][R2.64+0xc] ;  /* 0x00000c04020d7981 */ /* 0x000f68000c1e1900 */
[----:B------:R-:W5:Y:S04]  /*0130*/  LDG.E R15, desc[UR4][R2.64+0x10] ;  /* 0x00001004020f7981 */ /* 0x000f68000c1e1900 */
[----:B------:R-:W5:Y:S04]  /*0140*/  LDG.E R17, desc[UR4][R2.64+0x14] ;  /* 0x0000140402117981 */ /* 0x000f68000c1e1900 */
[----:B------:R-:W5:Y:S04]  /*0150*/  LDG.E R19, desc[UR4][R2.64+0x18] ;  /* 0x0000180402137981 */ /* 0x000f68000c1e1900 */
[----:B------:R-:W5:Y:S04]  /*0160*/  LDG.E R21, desc[UR4][R2.64+0x1c] ;  /* 0x00001c0402157981 */ /* 0x000f68000c1e1900 */
[----:B------:R-:W5:Y:S04]  /*0170*/  LDG.E R23, desc[UR4][R2.64+0x20] ;  /* 0x0000200402177981 */ /* 0x000f68000c1e1900 */
[----:B------:R-:W5:Y:S04]  /*0180*/  LDG.E R25, desc[UR4][R2.64+0x24] ;  /* 0x0000240402197981 */ /* 0x000f68000c1e1900 */
[----:B------:R-:W5:Y:S04]  /*0190*/  LDG.E R5, desc[UR4][R2.64+0x28] ;  /* 0x0000280402057981 */ /* 0x000f68000c1e1900 */
[----:B------:R-:W5:Y:S01]  /*01a0*/  LDG.E R27, desc[UR4][R2.64+0x2c] ;  /* 0x00002c04021b7981 */ /* 0x000f62000c1e1900 */
[C---:B--2---:R-:W-:Y:S01]  /*01b0*/  IMAD.IADD R7, R4.reuse, 0x1, R7 ;  /* 0x0000000104077824 */ /* 0x044fe200078e0207 */
[----:B---3--:R-:W-:-:S04]  /*01c0*/  IADD3 R9, PT, PT, R4, R9, RZ ;  /* 0x0000000904097210 */ /* 0x008fc80007ffe0ff */
[----:B------:R-:W-:Y:S01]  /*01d0*/  STG.E desc[UR4][R2.64], R7 ;  /* 0x0000000702007986 */ /* 0x000fe2000c101904 */
[----:B----4-:R-:W-:-:S03]  /*01e0*/  IMAD.IADD R11, R4, 0x1, R11 ;  /* 0x00000001040b7824 */ /* 0x010fc600078e020b */
[----:B------:R-:W-:Y:S01]  /*01f0*/  STG.E desc[UR4][R2.64+0x4], R9 ;  /* 0x0000040902007986 */ /* 0x000fe2000c101904 */
[----:B-----5:R-:W-:-:S03]  /*0200*/  IADD3 R13, PT, PT, R4, R13, RZ ;  /* 0x0000000d040d7210 */ /* 0x020fc60007ffe0ff */
[----:B------:R-:W-:Y:S01]  /*0210*/  STG.E desc[UR4][R2.64+0x8], R11 ;  /* 0x0000080b02007986 */ /* 0x000fe2000c101904 */
[----:B------:R-:W-:-:S03]  /*0220*/  IMAD.IADD R15, R4, 0x1, R15 ;  /* 0x00000001040f7824 */ /* 0x000fc600078e020f */
[----:B------:R-:W-:Y:S01]  /*0230*/  STG.E desc[UR4][R2.64+0xc], R13 ;  /* 0x00000c0d02007986 */ /* 0x000fe2000c101904 */
[----:B------:R-:W-:-:S03]  /*0240*/  IADD3 R17, PT, PT, R4, R17, RZ ;  /* 0x0000001104117210 */ /* 0x000fc60007ffe0ff */
[----:B------:R-:W-:Y:S01]  /*0250*/  STG.E desc[UR4][R2.64+0x10], R15 ;  /* 0x0000100f02007986 */ /* 0x000fe2000c101904 */
[----:B------:R-:W-:-:S03]  /*0260*/  IMAD.IADD R19, R4, 0x1, R19 ;  /* 0x0000000104137824 */ /* 0x000fc600078e0213 */
[----:B------:R-:W-:Y:S01]  /*0270*/  STG.E desc[UR4][R2.64+0x14], R17 ;  /* 0x0000141102007986 */ /* 0x000fe2000c101904 */
[----:B------:R-:W-:-:S03]  /*0280*/  IADD3 R21, PT, PT, R4, R21, RZ ;  /* 0x0000001504157210 */ /* 0x000fc60007ffe0ff */
        /* <DEDUP_REMOVED lines=8> */
[----:B------:R-:W-:Y:S04]  /*0310*/  STG.E desc[UR4][R2.64+0x28], R5 ;  /* 0x0000280502007986 */ /* 0x000fe8000c101904 */
[----:B------:R-:W-:Y:S01]  /*0320*/  STG.E desc[UR4][R2.64+0x2c], R27 ;  /* 0x00002c1b02007986 */ /* 0x000fe2000c101904 */
[----:B------:R-:W-:Y:S05]  /*0330*/  EXIT ;  /* 0x000000000000794d */ /* 0x000fea0003800000 */
.L_x_0:
[----:B------:R-:W-:-:S00]  /*0340*/  BRA `(.L_x_0) ;  /* 0xfffffffc00fc7947 */ /* 0x000fc0000383ffff */
[----:B------:R-:W-:-:S00]  /*0350*/  NOP ;  /* 0x0000000000007918 */ /* 0x000fc00000000000 */
        /* <DEDUP_REMOVED lines=10> */
.L_x_108:


//--------------------- .text._ZN8scan_gpu10scan_blockI5SumOpEEvmPNT_4DataES4_S4_ --------------------------
	.section	.text._ZN8scan_gpu10scan_blockI5SumOpEEvmPNT_4DataES4_S4_,"ax",@progbits
	.align	128
        .global         _ZN8scan_gpu10scan_blockI5SumOpEEvmPNT_4DataES4_S4_
        .type           _ZN8scan_gpu10scan_blockI5SumOpEEvmPNT_4DataES4_S4_,@function
        .size           _ZN8scan_gpu10scan_blockI5SumOpEEvmPNT_4DataES4_S4_,(.L_x_106 - _ZN8scan_gpu10scan_blockI5SumOpEEvmPNT_4DataES4_S4_)
        .other          _ZN8scan_gpu10scan_blockI5SumOpEEvmPNT_4DataES4_S4_,@"STO_CUDA_ENTRY STV_DEFAULT"
_ZN8scan_gpu10scan_blockI5SumOpEEvmPNT_4DataES4_S4_:
.text._ZN8scan_gpu10scan_blockI5SumOpEEvmPNT_4DataES4_S4_:
[----:B------:R-:W-:Y:S01]  /*0000*/  LDC R1, c[0x0][0x37c] ;  /* 0x0000df00ff017b82 */ /* 0x000fe20000000800 */
[----:B------:R-:W1:Y:S01]  /*0010*/  S2R R16, SR_CTAID.X ;  /* 0x0000000000107919 */ /* 0x000e620000002500 */
[----:B------:R-:W2:Y:S06]  /*0020*/  LDCU UR7, c[0x0][0x360] ;  /* 0x00006c00ff0777ac */ /* 0x000eac0008000800 */
[----:B------:R-:W3:Y:S01]  /*0030*/  LDC R0, c[0x0][0x360] ;  /* 0x0000d800ff007b82 */ /* 0x000ee20000000800 */
[----:B------:R-:W-:Y:S01]  /*0040*/  MOV R8, 0x100 ;  /* 0x0000010000087802 */ /* 0x000fe20000000f00 */
[----:B------:R-:W4:Y:S01]  /*0050*/  S2R R17, SR_TID.X ;  /* 0x0000000000117919 */ /* 0x000f220000002100 */
[----:B------:R-:W5:Y:S01]  /*0060*/  LDCU.64 UR8, c[0x0][0x358] ;  /* 0x00006b00ff0877ac */ /* 0x000f620008000a00 */
[----:B--2---:R-:W-:-:S04]  /*0070*/  USHF.L.U32 UR6, UR7, 0x2, URZ ;  /* 0x0000000207067899 */ /* 0x004fc800080006ff */
[----:B------:R-:W-:Y:S01]  /*0080*/  ULOP3.LUT UR4, UR6, 0xffff, URZ, 0xc0, !UPT ;  /* 0x0000ffff06047892 */ /* 0x000fe2000f8ec0ff */
[----:B---3--:R-:W-:-:S04]  /*0090*/  IMAD R20, R0, 0xc, RZ ;  /* 0x0000000c00147824 */ /* 0x008fc800078e02ff */
[C---:B------:R-:W-:Y:S02]  /*00a0*/  VIADD R2, R20.reuse, 0xffffffff ;  /* 0xffffffff14027836 */ /* 0x040fe40000000000 */
[----:B-1----:R-:W-:-:S03]  /*00b0*/  IMAD R19, R20, R16, RZ ;  /* 0x0000001014137224 */ /* 0x002fc600078e02ff */
[----:B------:R-:W-:Y:S01]  /*00c0*/  LOP3.LUT R2, R2, 0xffff, RZ, 0xc0, !PT ;  /* 0x0000ffff02027812 */ /* 0x000fe200078ec0ff */
[----:B----4-:R-:W-:-:S04]  /*00d0*/  IMAD.SHL.U32 R4, R17, 0x4, RZ ;  /* 0x0000000411047824 */ /* 0x010fc800078e00ff */
[----:B-----5:R-:W-:-:S07]  /*00e0*/  IMAD.IADD R13, R4, 0x1, R19 ;  /* 0x00000001040d7824 */ /* 0x020fce00078e0213 */
[----:B------:R-:W-:Y:S05]  /*00f0*/  CALL.REL.NOINC `($__internal_0_$__cuda_sm20_div_u16) ;  /* 0x0000001400287944 */ /* 0x000fea0003c00000 */
[----:B------:R-:W-:Y:S01]  /*0100*/  LOP3.LUT R5, R7, 0xffff, RZ, 0xc0, !PT ;  /* 0x0000ffff07057812 */ /* 0x000fe200078ec0ff */
[----:B------:R-:W-:-:S03]  /*0110*/  HFMA2 R3, -RZ, RZ, 0, 0 ;  /* 0x00000000ff037431 */ /* 0x000fc600000001ff */
[C---:B------:R-:W-:Y:S01]  /*0120*/  ISETP.GE.U32.AND P0, PT, R5.reuse, 0x3, PT ;  /* 0x000000030500780c */ /* 0x040fe20003f06070 */
[----:B------:R-:W-:-:S12]  /*0130*/  VIADD R5, R5, 0x1 ;  /* 0x0000000105057836 */ /* 0x000fd80000000000 */
[----:B------:R-:W-:Y:S05]  /*0140*/  @!P0 BRA `(.L_x_1) ;  /* 0x0000000400a88947 */ /* 0x000fea0003800000 */
[----:B------:R-:W1:Y:S01]  /*0150*/  S2R R11, SR_CgaCtaId ;  /* 0x00000000000b7919 */ /* 0x000e620000008800 */
[----:B------:R-:W2:Y:S01]  /*0160*/  LDC R6, c[0x0][0x360] ;  /* 0x0000d800ff067b82 */ /* 0x000ea20000000800 */
[----:B------:R-:W-:Y:S01]  /*0170*/  IMAD R3, R16, 0xc, RZ ;  /* 0x0000000c10037824 */ /* 0x000fe200078e02ff */
[----:B------:R-:W-:Y:S01]  /*0180*/  MOV R2, 0x400 ;  /* 0x0000040000027802 */ /* 0x000fe20000000f00 */
[----:B------:R-:W3:Y:S01]  /*0190*/  LDCU.64 UR4, c[0x0][0x380] ;  /* 0x00007000ff0477ac */ /* 0x000ee20008000a00 */
[----:B------:R-:W-:Y:S01]  /*01a0*/  LOP3.LUT R22, R5, 0x1fffc, RZ, 0xc0, !PT ;  /* 0x0001fffc05167812 */ /* 0x000fe200078ec0ff */
[C---:B------:R-:W-:Y:S01]  /*01b0*/  VIADD R7, R3.reuse, 0xc ;  /* 0x0000000c03077836 */ /* 0x040fe20000000000 */
[C---:B------:R-:W-:Y:S01]  /*01c0*/  IADD3 R9, PT, PT, R3.reuse, 0x4, RZ ;  /* 0x0000000403097810 */ /* 0x040fe20007ffe0ff */
[----:B------:R-:W-:Y:S01]  /*01d0*/  VIADD R3, R3, 0x8 ;  /* 0x0000000803037836 */ /* 0x000fe20000000000 */
[----:B------:R-:W-:Y:S01]  /*01e0*/  MOV R14, UR6 ;  /* 0x00000006000e7c02 */ /* 0x000fe20008000f00 */
[----:B------:R-:W-:-:S02]  /*01f0*/  IMAD R8, R7, UR7, R4 ;  /* 0x0000000707087c24 */ /* 0x000fc4000f8e0204 */
[----:B------:R-:W-:Y:S02]  /*0200*/  IMAD R7, R3, UR7, R4 ;  /* 0x0000000703077c24 */ /* 0x000fe4000f8e0204 */
[----:B------:R-:W-:Y:S02]  /*0210*/  IMAD.MOV.U32 R3, RZ, RZ, RZ ;  /* 0x000000ffff037224 */ /* 0x000fe400078e00ff */
[----:B------:R-:W-:Y:S01]  /*0220*/  IMAD.MOV R22, RZ, RZ, -R22 ;  /* 0x000000ffff167224 */ /* 0x000fe200078e0a16 */
[----:B-1----:R-:W-:Y:S01]  /*0230*/  LEA R11, R11, R2, 0x18 ;  /* 0x000000020b0b7211 */ /* 0x002fe200078ec0ff */
[----:B------:R-:W-:Y:S01]  /*0240*/  IMAD R2, R9, UR7, R4 ;  /* 0x0000000709027c24 */ /* 0x000fe2000f8e0204 */
[----:B--2---:R-:W-:Y:S01]  /*0250*/  SHF.L.U32 R4, R6, 0x3, RZ ;  /* 0x0000000306047819 */ /* 0x004fe200000006ff */
[----:B------:R-:W-:Y:S01]  /*0260*/  IMAD.MOV.U32 R9, RZ, RZ, R20 ;  /* 0x000000ffff097224 */ /* 0x000fe200078e0014 */
[----:B------:R-:W-:Y:S01]  /*0270*/  LEA R12, R17, R11, 0x4 ;  /* 0x0000000b110c7211 */ /* 0x000fe200078e20ff */
[----:B------:R-:W-:-:S02]  /*0280*/  IMAD R6, R0, 0x20, R11 ;  /* 0x0000002000067824 */ /* 0x000fc400078e020b */
[C-C-:B------:R-:W-:Y:S02]  /*0290*/  IMAD R10, R0.reuse, 0x10, R11.reuse ;  /* 0x00000010000a7824 */ /* 0x140fe400078e020b */
[----:B------:R-:W-:Y:S02]  /*02a0*/  IMAD R18, R0, 0x30, R11 ;  /* 0x0000003000127824 */ /* 0x000fe400078e020b */
[C---:B------:R-:W-:Y:S01]  /*02b0*/  IMAD R21, R17.reuse, 0x10, R6 ;  /* 0x0000001011157824 */ /* 0x040fe200078e0206 */
[C---:B------:R-:W-:Y:S01]  /*02c0*/  LEA R15, R17.reuse, R10, 0x4 ;  /* 0x0000000a110f7211 */ /* 0x040fe200078e20ff */
[----:B------:R-:W-:Y:S02]  /*02d0*/  IMAD R18, R17, 0x10, R18 ;  /* 0x0000001011127824 */ /* 0x000fe400078e0212 */
[----:B---3--:R-:W-:-:S07]  /*02e0*/  VIADD R6, R12, 0x8 ;  /* 0x000000080c067836 */ /* 0x008fce0000000000 */
.L_x_2:
[----:B------:R-:W-:Y:S01]  /*02f0*/  ISETP.GE.U32.AND P1, PT, R13, UR4, PT ;  /* 0x000000040d007c0c */ /* 0x000fe2000bf26070 */
[----:B------:R-:W-:Y:S01]  /*0300*/  IMAD.SHL.U32 R23, R17, 0x4, RZ ;  /* 0x0000000411177824 */ /* 0x000fe200078e00ff */
[--C-:B------:R-:W-:Y:S01]  /*0310*/  SHF.R.S32.HI R10, RZ, 0x1f, R13.reuse ;  /* 0x0000001fff0a7819 */ /* 0x100fe2000001140d */
[----:B------:R-:W-:Y:S01]  /*0320*/  IMAD R13, R0, 0x10, R13 ;  /* 0x00000010000d7824 */ /* 0x000fe200078e020d */
[----:B------:R-:W-:Y:S02]  /*0330*/  ISETP.GE.U32.AND P0, PT, R2, UR4, PT ;  /* 0x0000000402007c0c */ /* 0x000fe4000bf06070 */
[----:B------:R-:W-:Y:S02]  /*0340*/  ISETP.GE.U32.AND.EX P1, PT, R10, UR5, PT, P1 ;  /* 0x000000050a007c0c */ /* 0x000fe4000bf26110 */
[--C-:B------:R-:W-:Y:S01]  /*0350*/  SHF.R.S32.HI R24, RZ, 0x1f, R2.reuse ;  /* 0x0000001fff187819 */ /* 0x100fe20000011402 */
[----:B------:R-:W-:Y:S01]  /*0360*/  IMAD R2, R0, 0x10, R2 ;  /* 0x0000001000027824 */ /* 0x000fe200078e0202 */
[----:B------:R-:W-:-:S02]  /*0370*/  IADD3 R22, PT, PT, R22, 0x4, RZ ;  /* 0x0000000416167810 */ /* 0x000fc40007ffe0ff */
[----:B------:R-:W-:-:S07]  /*0380*/  ISETP.GE.U32.AND.EX P0, PT, R24, UR5, PT, P0 ;  /* 0x0000000518007c0c */ /* 0x000fce000bf06100 */
[----:B------:R-:W1:Y:S01]  /*0390*/  @!P1 LDC.64 R10, c[0x0][0x388] ;  /* 0x0000e200ff0a9b82 */ /* 0x000e620000000a00 */
[C---:B------:R-:W-:Y:S01]  /*03a0*/  @!P1 IADD3 R26, PT, PT, R23.reuse, R19, RZ ;  /* 0x00000013171a9210 */ /* 0x040fe20007ffe0ff */
[----:B------:R-:W-:Y:S03]  /*03b0*/  @P1 STS.64 [R6+-0x8], RZ ;  /* 0xfffff8ff06001388 */ /* 0x000fe60000000a00 */
[----:B------:R-:W-:Y:S01]  /*03c0*/  @!P1 IADD3 R25, P2, PT, R26, R3, RZ ;  /* 0x000000031a199210 */ /* 0x000fe20007f5e0ff */
[----:B------:R-:W-:Y:S01]  /*03d0*/  @P1 STS.64 [R6], RZ ;  /* 0x000000ff06001388 */ /* 0x000fe20000000a00 */
[----:B------:R-:W-:Y:S01]  /*03e0*/  @!P0 IMAD.IADD R27, R23, 0x1, R19 ;  /* 0x00000001171b8824 */ /* 0x000fe200078e0213 */
[----:B------:R-:W-:Y:S02]  /*03f0*/  IADD3 R3, PT, PT, R20, UR6, R3 ;  /* 0x0000000614037c10 */ /* 0x000fe4000fffe003 */
[----:B------:R-:W-:-:S02]  /*0400*/  @!P1 LEA.HI.X.SX32 R26, R26, RZ, 0x1, P2 ;  /* 0x000000ff1a1a9211 */ /* 0x000fc400010f0eff */
[----:B-1----:R-:W-:-:S04]  /*0410*/  @!P1 LEA R24, P2, R25, R10, 0x2 ;  /* 0x0000000a19189211 */ /* 0x002fc800078410ff */
[----:B------:R-:W-:Y:S02]  /*0420*/  @!P1 LEA.HI.X R25, R25, R11, R26, 0x2, P2 ;  /* 0x0000000b19199211 */ /* 0x000fe400010f141a */
[----:B------:R-:W1:Y:S01]  /*0430*/  @!P0 LDC.64 R10, c[0x0][0x388] ;  /* 0x0000e200ff0a8b82 */ /* 0x000e620000000a00 */
[----:B------:R-:W-:Y:S02]  /*0440*/  SHF.R.S32.HI R26, RZ, 0x1f, R7 ;  /* 0x0000001fff1a7819 */ /* 0x000fe40000011407 */
[----:B------:R-:W-:Y:S01]  /*0450*/  @!PT LDS RZ, [RZ] ;  /* 0x00000000fffff984 */ /* 0x000fe20000000800 */
[----:B------:R-:W-:Y:S01]  /*0460*/  @!PT LDS RZ, [RZ] ;  /* 0x00000000fffff984 */ /* 0x000fe20000000800 */
[----:B------:R-:W-:Y:S01]  /*0470*/  @!PT LDS RZ, [RZ] ;  /* 0x00000000fffff984 */ /* 0x000fe20000000800 */
[----:B------:R2:W-:Y:S01]  /*0480*/  @!P1 LDGSTS.E.BYPASS.128 [R12], desc[UR8][R24.64] ;  /* 0x00000000180c9fae */ /* 0x0005e2000b981808 */
[----:B------:R-:W-:Y:S02]  /*0490*/  ISETP.GE.U32.AND P1, PT, R7, UR4, PT ;  /* 0x0000000407007c0c */ /* 0x000fe4000bf26070 */
[----:B------:R-:W-:Y:S02]  /*04a0*/  LEA R7, R0, R7, 0x4 ;  /* 0x0000000700077211 */ /* 0x000fe400078e20ff */
[----:B------:R-:W-:-:S02]  /*04b0*/  ISETP.GE.U32.AND.EX P1, PT, R26, UR5, PT, P1 ;  /* 0x000000051a007c0c */ /* 0x000fc4000bf26110 */
[----:B------:R-:W-:Y:S01]  /*04c0*/  @!P0 IADD3 R26, P2, PT, R27, R14, RZ ;  /* 0x0000000e1b1a8210 */ /* 0x000fe20007f5e0ff */
[----:B------:R-:W-:-:S03]  /*04d0*/  IMAD R14, R0, 0x10, R14 ;  /* 0x00000010000e7824 */ /* 0x000fc600078e020e */
[----:B------:R-:W-:Y:S02]  /*04e0*/  @!P0 LEA.HI.X.SX32 R27, R27, RZ, 0x1, P2 ;  /* 0x000000ff1b1b8211 */ /* 0x000fe400010f0eff */
[----:B--2---:R-:W-:-:S05]  /*04f0*/  LEA R12, R0, R12, 0x6 ;  /* 0x0000000c000c7211 */ /* 0x004fca00078e30ff */
[----:B------:R-:W-:Y:S02]  /*0500*/  @!P1 IADD3 R29, PT, PT, R23, R19, RZ ;  /* 0x00000013171d9210 */ /* 0x000fe40007ffe0ff */
[----:B-1----:R-:W-:-:S04]  /*0510*/  @!P0 LEA R24, P2, R26, R10, 0x2 ;  /* 0x0000000a1a188211 */ /* 0x002fc800078410ff */
[----:B------:R-:W-:Y:S01]  /*0520*/  @!P0 LEA.HI.X R25, R26, R11, R27, 0x2, P2 ;  /* 0x0000000b1a198211 */ /* 0x000fe200010f141b */
[----:B------:R-:W-:Y:S01]  /*0530*/  @P0 IMAD R26, R0, 0x10, R6 ;  /* 0x00000010001a0824 */ /* 0x000fe200078e0206 */
[----:B------:R-:W1:Y:S01]  /*0540*/  @!P1 LDC.64 R10, c[0x0][0x388] ;  /* 0x0000e200ff0a9b82 */ /* 0x000e620000000a00 */
[----:B------:R-:W-:-:S03]  /*0550*/  SHF.R.S32.HI R27, RZ, 0x1f, R8 ;  /* 0x0000001fff1b7819 */ /* 0x000fc60000011408 */
[----:B------:R-:W-:Y:S04]  /*0560*/  @P0 STS.64 [R26+-0x8], RZ ;  /* 0xfffff8ff1a000388 */ /* 0x000fe80000000a00 */
[----:B------:R2:W-:Y:S04]  /*0570*/  @P0 STS.64 [R26], RZ ;  /* 0x000000ff1a000388 */ /* 0x0005e80000000a00 */
[----:B------:R-:W-:Y:S01]  /*0580*/  @!PT LDS RZ, [RZ] ;  /* 0x00000000fffff984 */ /* 0x000fe20000000800 */
[----:B------:R-:W-:Y:S01]  /*0590*/  @!PT LDS RZ, [RZ] ;  /* 0x00000000fffff984 */ /* 0x000fe20000000800 */
[----:B------:R-:W-:Y:S01]  /*05a0*/  @!PT LDS RZ, [RZ] ;  /* 0x00000000fffff984 */ /* 0x000fe20000000800 */
[----:B------:R1:W-:Y:S01]  /*05b0*/  @!P0 LDGSTS.E.BYPASS.128 [R15], desc[UR8][R24.64] ;  /* 0x00000000180f8fae */ /* 0x0003e2000b981808 */
[----:B------:R-:W-:Y:S01]  /*05c0*/  ISETP.GE.U32.AND P0, PT, R8, UR4, PT ;  /* 0x0000000408007c0c */ /* 0x000fe2000bf06070 */
[----:B------:R-:W-:-:S02]  /*05d0*/  IMAD R8, R0, 0x10, R8 ;  /* 0x0000001000087824 */ /* 0x000fc400078e0208 */
[C---:B--2---:R-:W-:Y:S01]  /*05e0*/  @P1 IMAD R26, R0.reuse, 0x20, R6 ;  /* 0x00000020001a1824 */ /* 0x044fe200078e0206 */
[----:B------:R-:W-:Y:S02]  /*05f0*/  ISETP.GE.U32.AND.EX P0, PT, R27, UR5, PT, P0 ;  /* 0x000000051b007c0c */ /* 0x000fe4000bf06100 */
[CC--:B------:R-:W-:Y:S02]  /*0600*/  @!P1 IADD3 R27, P2, PT, R29.reuse, R4.reuse, RZ ;  /* 0x000000041d1b9210 */ /* 0x0c0fe40007f5e0ff */
[----:B------:R2:W-:Y:S01]  /*0610*/  @P1 STS.64 [R26+-0x8], RZ ;  /* 0xfffff8ff1a001388 */ /* 0x0005e20000000a00 */
[C---:B------:R-:W-:Y:S02]  /*0620*/  LEA R4, R0.reuse, R4, 0x4 ;  /* 0x0000000400047211 */ /* 0x040fe400078e20ff */
[----:B------:R-:W-:Y:S01]  /*0630*/  @!P1 LEA.HI.X.SX32 R28, R29, RZ, 0x1, P2 ;  /* 0x000000ff1d1c9211 */ /* 0x000fe200010f0eff */
[----:B------:R2:W-:Y:S01]  /*0640*/  @P1 STS.64 [R26], RZ ;  /* 0x000000ff1a001388 */ /* 0x0005e20000000a00 */
[----:B-1----:R-:W-:Y:S01]  /*0650*/  @!P1 LEA R24, P2, R27, R10, 0x2 ;  /* 0x0000000a1b189211 */ /* 0x002fe200078410ff */
[----:B------:R-:W-:-:S03]  /*0660*/  IMAD R15, R0, 0x40, R15 ;  /* 0x00000040000f7824 */ /* 0x000fc600078e020f */
[----:B------:R-:W-:Y:S01]  /*0670*/  @!P1 LEA.HI.X R25, R27, R11, R28, 0x2, P2 ;  /* 0x0000000b1b199211 */ /* 0x000fe200010f141c */
[----:B------:R-:W-:Y:S01]  /*0680*/  @!P0 IMAD.IADD R28, R23, 0x1, R19 ;  /* 0x00000001171c8824 */ /* 0x000fe200078e0213 */
[----:B------:R-:W1:Y:S03]  /*0690*/  @!P0 LDC.64 R10, c[0x0][0x388] ;  /* 0x0000e200ff0a8b82 */ /* 0x000e660000000a00 */
[----:B------:R-:W-:Y:S01]  /*06a0*/  @!PT LDS RZ, [RZ] ;  /* 0x00000000fffff984 */ /* 0x000fe20000000800 */
[----:B------:R-:W-:Y:S01]  /*06b0*/  @!PT LDS RZ, [RZ] ;  /* 0x00000000fffff984 */ /* 0x000fe20000000800 */
[----:B------:R-:W-:Y:S01]  /*06c0*/  @!PT LDS RZ, [RZ] ;  /* 0x00000000fffff984 */ /* 0x000fe20000000800 */
[----:B------:R3:W-:Y:S01]  /*06d0*/  @!P1 LDGSTS.E.BYPASS.128 [R21], desc[UR8][R24.64] ;  /* 0x0000000018159fae */ /* 0x0007e2000b981808 */
[----:B------:R-:W-:Y:S01]  /*06e0*/  @!P0 IADD3 R23, P2, PT, R28, R9, RZ ;  /* 0x000000091c178210 */ /* 0x000fe20007f5e0ff */
[----:B------:R-:W-:-:S03]  /*06f0*/  IMAD R9, R0, 0x10, R9 ;  /* 0x0000001000097824 */ /* 0x000fc600078e0209 */
[----:B------:R-:W-:Y:S01]  /*0700*/  @!P0 LEA.HI.X.SX32 R28, R28, RZ, 0x1, P2 ;  /* 0x000000ff1c1c8211 */ /* 0x000fe200010f0eff */
[----:B---3--:R-:W-:Y:S01]  /*0710*/  IMAD R21, R0, 0x40, R21 ;  /* 0x0000004000157824 */ /* 0x008fe200078e0215 */
[----:B-1----:R-:W-:-:S04]  /*0720*/  @!P0 LEA R10, P2, R23, R10, 0x2 ;  /* 0x0000000a170a8211 */ /* 0x002fc800078410ff */
[----:B------:R-:W-:Y:S01]  /*0730*/  @!P0 LEA.HI.X R11, R23, R11, R28, 0x2, P2 ;  /* 0x0000000b170b8211 */ /* 0x000fe200010f141c */
[C-C-:B------:R-:W-:Y:S02]  /*0740*/  @P0 IMAD R23, R0.reuse, 0x30, R6.reuse ;  /* 0x0000003000170824 */ /* 0x140fe400078e0206 */
[----:B------:R-:W-:-:S03]  /*0750*/  IMAD R6, R0, 0x40, R6 ;  /* 0x0000004000067824 */ /* 0x000fc600078e0206 */
[----:B------:R2:W-:Y:S04]  /*0760*/  @P0 STS.64 [R23+-0x8], RZ ;  /* 0xfffff8ff17000388 */ /* 0x0005e80000000a00 */
[----:B------:R2:W-:Y:S04]  /*0770*/  @P0 STS.64 [R23], RZ ;  /* 0x000000ff17000388 */ /* 0x0005e80000000a00 */
[----:B------:R-:W-:Y:S01]  /*0780*/  @!PT LDS RZ, [RZ] ;  /* 0x00000000fffff984 */ /* 0x000fe20000000800 */
[----:B------:R-:W-:Y:S01]  /*0790*/  @!PT LDS RZ, [RZ] ;  /* 0x00000000fffff984 */ /* 0x000fe20000000800 */
[----:B------:R-:W-:Y:S01]  /*07a0*/  @!PT LDS RZ, [RZ] ;  /* 0x00000000fffff984 */ /* 0x000fe20000000800 */
[----:B------:R1:W-:Y:S01]  /*07b0*/  @!P0 LDGSTS.E.BYPASS.128 [R18], desc[UR8][R10.64] ;  /* 0x000000000a128fae */ /* 0x0003e2000b981808 */
[----:B------:R-:W-:Y:S02]  /*07c0*/  ISETP.NE.AND P0, PT, R22, RZ, PT ;  /* 0x000000ff1600720c */ /* 0x000fe40003f05270 */
[----:B-1----:R-:W-:-:S11]  /*07d0*/  LEA R18, R0, R18, 0x6 ;  /* 0x0000001200127211 */ /* 0x002fd600078e30ff */
[----:B--2---:R-:W-:Y:S05]  /*07e0*/  @P0 BRA `(.L_x_2) ;  /* 0xfffffff800c00947 */ /* 0x004fea000383ffff */
.L_x_1:
[----:B------:R-:W1:Y:S01]  /*07f0*/  S2R R18, SR_CgaCtaId ;  /* 0x0000000000127919 */ /* 0x000e620000008800 */
[----:B------:R-:W-:Y:S01]  /*0800*/  LOP3.LUT R8, R5, 0x3, RZ, 0xc0, !PT ;  /* 0x0000000305087812 */ /* 0x000fe200078ec0ff */
[----:B------:R-:W-:-:S03]  /*0810*/  IMAD.SHL.U32 R2, R17, 0x4, RZ ;  /* 0x0000000411027824 */ /* 0x000fc600078e00ff */
[----:B------:R-:W-:-:S13]  /*0820*/  ISETP.NE.AND P0, PT, R8, RZ, PT ;  /* 0x000000ff0800720c */ /* 0x000fda0003f05270 */
[----:B------:R-:W-:Y:S05]  /*0830*/  @!P0 BRA `(.L_x_3) ;  /* 0x0000000000948947 */ /* 0x000fea0003800000 */
[----:B------:R-:W2:Y:S01]  /*0840*/  S2UR UR5, SR_CgaCtaId ;  /* 0x00000000000579c3 */ /* 0x000ea20000008800 */
[----:B------:R-:W3:Y:S01]  /*0850*/  LDCU.64 UR10, c[0x0][0x388] ;  /* 0x00007100ff0a77ac */ /* 0x000ee20008000a00 */
[----:B------:R-:W-:Y:S01]  /*0860*/  IMAD.IADD R12, R2, 0x1, R19 ;  /* 0x00000001020c7824 */ /* 0x000fe200078e0213 */
[-C--:B------:R-:W-:Y:S01]  /*0870*/  LEA R4, R17, R3.reuse, 0x2 ;  /* 0x0000000311047211 */ /* 0x080fe200078e10ff */
[----:B------:R-:W-:Y:S02]  /*0880*/  UMOV UR4, 0x400 ;  /* 0x0000040000047882 */ /* 0x000fe40000000000 */
[C---:B------:R-:W-:Y:S01]  /*0890*/  IMAD.IADD R9, R12.reuse, 0x1, R3 ;  /* 0x000000010c097824 */ /* 0x040fe200078e0203 */
[----:B------:R-:W-:Y:S01]  /*08a0*/  IADD3 R5, P0, PT, R12, R3, RZ ;  /* 0x000000030c057210 */ /* 0x000fe20007f1e0ff */
[----:B------:R-:W4:Y:S01]  /*08b0*/  LDCU.64 UR12, c[0x0][0x380] ;  /* 0x00007000ff0c77ac */ /* 0x000f220008000a00 */
[----:B------:R-:W-:Y:S02]  /*08c0*/  IADD3 R8, PT, PT, -R8, RZ, RZ ;  /* 0x000000ff08087210 */ /* 0x000fe40007ffe1ff */
[----:B------:R-:W-:-:S02]  /*08d0*/  LEA.HI.X.SX32 R6, R12, RZ, 0x1, P0 ;  /* 0x000000ff0c067211 */ /* 0x000fc400000f0eff */
[----:B---3--:R-:W-:-:S04]  /*08e0*/  LEA R10, P0, R5, UR10, 0x2 ;  /* 0x0000000a050a7c11 */ /* 0x008fc8000f8010ff */
[----:B------:R-:W-:Y:S01]  /*08f0*/  LEA.HI.X R5, R5, UR11, R6, 0x2, P0 ;  /* 0x0000000b05057c11 */ /* 0x000fe200080f1406 */
[----:B--2---:R-:W-:-:S06]  /*0900*/  ULEA UR4, UR5, UR4, 0x18 ;  /* 0x0000000405047291 */ /* 0x004fcc000f8ec0ff */
[----:B------:R-:W-:Y:S02]  /*0910*/  LEA R14, R17, UR4, 0x4 ;  /* 0x00000004110e7c11 */ /* 0x000fe4000f8e20ff */
[----:B------:R-:W-:-:S03]  /*0920*/  LEA R4, R4, UR4, 0x2 ;  /* 0x0000000404047c11 */ /* 0x000fc6000f8e10ff */
[----:B------:R-:W-:Y:S02]  /*0930*/  IMAD R3, R3, 0x4, R14 ;  /* 0x0000000403037824 */ /* 0x000fe400078e020e */
[----:B----4-:R-:W-:-:S07]  /*0940*/  VIADD R11, R4, 0x8 ;  /* 0x00000008040b7836 */ /* 0x010fce0000000000 */
.L_x_4:
[C---:B------:R-:W-:Y:S01]  /*0950*/  ISETP.GE.U32.AND P0, PT, R9.reuse, UR12, PT ;  /* 0x0000000c09007c0c */ /* 0x040fe2000bf06070 */
[----:B------:R-:W2:Y:S01]  /*0960*/  LDC R13, c[0x0][0x360] ;  /* 0x0000d800ff0d7b82 */ /* 0x000ea20000000800 */
[----:B------:R-:W-:Y:S01]  /*0970*/  SHF.R.S32.HI R4, RZ, 0x1f, R9 ;  /* 0x0000001fff047819 */ /* 0x000fe20000011409 */
[----:B------:R-:W-:Y:S01]  /*0980*/  IMAD.MOV.U32 R6, RZ, RZ, R10 ;  /* 0x000000ffff067224 */ /* 0x000fe200078e000a */
[----:B------:R-:W-:Y:S01]  /*0990*/  MOV R7, R5 ;  /* 0x0000000500077202 */ /* 0x000fe20000000f00 */
[----:B------:R-:W-:Y:S01]  /*09a0*/  VIADD R8, R8, 0x1 ;  /* 0x0000000108087836 */ /* 0x000fe20000000000 */
[----:B------:R-:W-:Y:S02]  /*09b0*/  ISETP.GE.U32.AND.EX P0, PT, R4, UR13, PT, P0 ;  /* 0x0000000d04007c0c */ /* 0x000fe4000bf06100 */
[----:B------:R-:W-:-:S11]  /*09c0*/  IADD3 R9, PT, PT, R9, UR6, RZ ;  /* 0x0000000609097c10 */ /* 0x000fd6000fffe0ff */
[----:B------:R-:W-:Y:S04]  /*09d0*/  @P0 STS.64 [R11+-0x8], RZ ;  /* 0xfffff8ff0b000388 */ /* 0x000fe80000000a00 */
[----:B------:R3:W-:Y:S01]  /*09e0*/  @P0 STS.64 [R11], RZ ;  /* 0x000000ff0b000388 */ /* 0x0007e20000000a00 */
[----:B--2---:R-:W-:-:S03]  /*09f0*/  IMAD.WIDE.U32 R4, R13, 0x10, R6 ;  /* 0x000000100d047825 */ /* 0x004fc600078e0006 */
[----:B------:R-:W-:Y:S01]  /*0a00*/  @!PT LDS RZ, [RZ] ;  /* 0x00000000fffff984 */ /* 0x000fe20000000800 */
[----:B------:R-:W-:Y:S01]  /*0a10*/  @!PT LDS RZ, [RZ] ;  /* 0x00000000fffff984 */ /* 0x000fe20000000800 */
[----:B------:R-:W-:Y:S01]  /*0a20*/  @!PT LDS RZ, [RZ] ;  /* 0x00000000fffff984 */ /* 0x000fe20000000800 */
[----:B------:R2:W-:Y:S01]  /*0a30*/  @!P0 LDGSTS.E.BYPASS.128 [R3], desc[UR8][R6.64] ;  /* 0x0000000006038fae */ /* 0x0005e2000b981808 */
[----:B------:R-:W-:Y:S01]  /*0a40*/  ISETP.NE.AND P0, PT, R8, RZ, PT ;  /* 0x000000ff0800720c */ /* 0x000fe20003f05270 */
[----:B------:R-:W-:Y:S02]  /*0a50*/  IMAD.MOV.U32 R10, RZ, RZ, R4 ;  /* 0x000000ffff0a7224 */ /* 0x000fe400078e0004 */
[C---:B---3--:R-:W-:Y:S02]  /*0a60*/  IMAD R11, R0.reuse, 0x10, R11 ;  /* 0x00000010000b7824 */ /* 0x048fe400078e020b */
[----:B--2---:R-:W-:-:S08]  /*0a70*/  IMAD R3, R0, 0x10, R3 ;  /* 0x0000001000037824 */ /* 0x004fd000078e0203 */
[----:B------:R-:W-:Y:S05]  /*0a80*/  @P0 BRA `(.L_x_4) ;  /* 0xfffffffc00b00947 */ /* 0x000fea000383ffff */
.L_x_3:
[----:B------:R-:W0:Y:S01]  /*0a90*/  LDGDEPBAR ;  /* 0x00000000000079af */ /* 0x000e220000000000 */
[----:B------:R-:W-:Y:S01]  /*0aa0*/  MOV R3, 0x400 ;  /* 0x0000040000037802 */ /* 0x000fe20000000f00 */
[----:B------:R-:W-:-:S03]  /*0ab0*/  VIADD R21, R0, 0xffffffff ;  /* 0xffffffff00157836 */ /* 0x000fc60000000000 */
[----:B-1----:R-:W-:Y:S02]  /*0ac0*/  LEA R3, R18, R3, 0x18 ;  /* 0x0000000312037211 */ /* 0x002fe400078ec0ff */
[----:B------:R-:W-:-:S03]  /*0ad0*/  ISETP.NE.AND P0, PT, R21, RZ, PT ;  /* 0x000000ff1500720c */ /* 0x000fc60003f05270 */
[----:B------:R-:W-:Y:S01]  /*0ae0*/  IMAD R18, R17, 0x30, R3 ;  /* 0x0000003011127824 */ /* 0x000fe200078e0203 */
[----:B------:R-:W-:-:S04]  /*0af0*/  DEPBAR.LE SB0, 0x0 ;  /* 0x000080000000791a */ /* 0x000fc80000000000 */
[----:B------:R-:W-:Y:S06]  /*0b00*/  BAR.SYNC.DEFER_BLOCKING 0x0 ;  /* 0x0000000000007b1d */ /* 0x000fec0000010000 */
[----:B------:R-:W1:Y:S04]  /*0b10*/  LDS.128 R4, [R18] ;  /* 0x0000000012047984 */ /* 0x000e680000000c00 */
[----:B------:R-:W2:Y:S04]  /*0b20*/  LDS.128 R8, [R18+0x10] ;  /* 0x0000100012087984 */ /* 0x000ea80000000c00 */
[----:B------:R-:W3:Y:S01]  /*0b30*/  LDS.128 R12, [R18+0x20] ;  /* 0x00002000120c7984 */ /* 0x000ee20000000c00 */
[----:B-1----:R-:W-:-:S05]  /*0b40*/  IADD3 R5, PT, PT, R4, R5, RZ ;  /* 0x0000000504057210 */ /* 0x002fca0007ffe0ff */
[----:B------:R-:W-:Y:S01]  /*0b50*/  IMAD.IADD R6, R6, 0x1, R5 ;  /* 0x0000000106067824 */ /* 0x000fe200078e0205 */
[----:B------:R1:W-:Y:S03]  /*0b60*/  STS [R18+0x4], R5 ;  /* 0x0000040512007388 */ /* 0x0003e60000000800 */
[----:B------:R-:W-:-:S05]  /*0b70*/  IMAD.IADD R7, R7, 0x1, R6 ;  /* 0x0000000107077824 */ /* 0x000fca00078e0206 */
[----:B--2---:R-:W-:Y:S01]  /*0b80*/  IADD3 R8, PT, PT, R7, R8, RZ ;  /* 0x0000000807087210 */ /* 0x004fe20007ffe0ff */
[----:B------:R1:W-:Y:S04]  /*0b90*/  STS.64 [R18+0x8], R6 ;  /* 0x0000080612007388 */ /* 0x0003e80000000a00 */
[----:B------:R-:W-:-:S04]  /*0ba0*/  IMAD.IADD R9, R9, 0x1, R8 ;  /* 0x0000000109097824 */ /* 0x000fc800078e0208 */
[----:B------:R-:W-:-:S05]  /*0bb0*/  IMAD.IADD R10, R10, 0x1, R9 ;  /* 0x000000010a0a7824 */ /* 0x000fca00078e0209 */
[----:B------:R-:W-:-:S05]  /*0bc0*/  IADD3 R11, PT, PT, R11, R10, RZ ;  /* 0x0000000a0b0b7210 */ /* 0x000fca0007ffe0ff */
[----:B---3--:R-:W-:Y:S01]  /*0bd0*/  IMAD.IADD R12, R11, 0x1, R12 ;  /* 0x000000010b0c7824 */ /* 0x008fe200078e020c */
[----:B------:R1:W-:Y:S03]  /*0be0*/  STS.128 [R18+0x10], R8 ;  /* 0x0000100812007388 */ /* 0x0003e60000000c00 */
[----:B------:R-:W-:-:S05]  /*0bf0*/  IMAD.IADD R13, R13, 0x1, R12 ;  /* 0x000000010d0d7824 */ /* 0x000fca00078e020c */
[----:B------:R-:W-:-:S05]  /*0c00*/  IADD3 R14, PT, PT, R14, R13, RZ ;  /* 0x0000000d0e0e7210 */ /* 0x000fca0007ffe0ff */
[----:B------:R-:W-:-:S05]  /*0c10*/  IMAD.IADD R15, R15, 0x1, R14 ;  /* 0x000000010f0f7824 */ /* 0x000fca00078e020e */
[----:B------:R1:W-:Y:S01]  /*0c20*/  STS.128 [R18+0x20], R12 ;  /* 0x0000200c12007388 */ /* 0x0003e20000000c00 */
[----:B------:R-:W-:Y:S06]  /*0c30*/  BAR.SYNC.DEFER_BLOCKING 0x0 ;  /* 0x0000000000007b1d */ /* 0x000fec0000010000 */
[----:B------:R-:W-:Y:S05]  /*0c40*/  @!P0 BRA `(.L_x_5) ;  /* 0x0000000400048947 */ /* 0x000fea0003800000 */
[----:B------:R-:W-:Y:S01]  /*0c50*/  IMAD R24, R17, 0xc, RZ ;  /* 0x0000000c11187824 */ /* 0x000fe200078e02ff */
[----:B------:R-:W2:Y:S01]  /*0c60*/  FLO.U32 R22, R21 ;  /* 0x0000001500167300 */ /* 0x000ea200000e0000 */
[----:B------:R-:W-:-:S03]  /*0c70*/  IMAD.MOV.U32 R23, RZ, RZ, RZ ;  /* 0x000000ffff177224 */ /* 0x000fc600078e00ff */
[----:B------:R-:W-:-:S04]  /*0c80*/  IADD3 R4, PT, PT, R24, -0x1, RZ ;  /* 0xffffffff18047810 */ /* 0x000fc80007ffe0ff */
[----:B------:R-:W-:Y:S02]  /*0c90*/  ISETP.GE.AND P0, PT, R4, RZ, PT ;  /* 0x000000ff0400720c */ /* 0x000fe40003f06270 */
[----:B--2---:R-:W-:-:S11]  /*0ca0*/  IADD3 R22, PT, PT, -R22, 0x20, RZ ;  /* 0x0000002016167810 */ /* 0x004fd60007ffe1ff */
[----:B------:R-:W-:Y:S01]  /*0cb0*/  @P0 LDS R23, [R18+-0x4] ;  /* 0xfffffc0012170984 */ /* 0x000fe20000000800 */
[----:B------:R-:W-:Y:S01]  /*0cc0*/  BAR.SYNC.DEFER_BLOCKING 0x0 ;  /* 0x0000000000007b1d */ /* 0x000fe20000010000 */
[----:B------:R-:W-:-:S05]  /*0cd0*/  ISETP.NE.AND P0, PT, R22, 0x20, PT ;  /* 0x000000201600780c */ /* 0x000fca0003f05270 */
[----:B-1----:R-:W1:Y:S04]  /*0ce0*/  LDS.128 R8, [R18] ;  /* 0x0000000012087984 */ /* 0x002e680000000c00 */
[----:B------:R-:W2:Y:S04]  /*0cf0*/  LDS.128 R12, [R18+0x10] ;  /* 0x00001000120c7984 */ /* 0x000ea80000000c00 */
[----:B------:R-:W3:Y:S01]  /*0d00*/  LDS.128 R4, [R18+0x20] ;  /* 0x0000200012047984 */ /* 0x000ee20000000c00 */
[--C-:B-1----:R-:W-:Y:S01]  /*0d10*/  IMAD.IADD R8, R8, 0x1, R23.reuse ;  /* 0x0000000108087824 */ /* 0x102fe200078e0217 */
[----:B------:R-:W-:Y:S01]  /*0d20*/  IADD3 R9, PT, PT, R9, R23, RZ ;  /* 0x0000001709097210 */ /* 0x000fe20007ffe0ff */
[----:B------:R-:W-:-:S02]  /*0d30*/  IMAD.IADD R10, R10, 0x1, R23 ;  /* 0x000000010a0a7824 */ /* 0x000fc400078e0217 */
[--C-:B------:R-:W-:Y:S01]  /*0d40*/  IMAD.IADD R11, R11, 0x1, R23.reuse ;  /* 0x000000010b0b7824 */ /* 0x100fe200078e0217 */
[-C--:B--2---:R-:W-:Y:S01]  /*0d50*/  IADD3 R12, PT, PT, R12, R23.reuse, RZ ;  /* 0x000000170c0c7210 */ /* 0x084fe20007ffe0ff */
[--C-:B------:R-:W-:Y:S01]  /*0d60*/  IMAD.IADD R13, R13, 0x1, R23.reuse ;  /* 0x000000010d0d7824 */ /* 0x100fe200078e0217 */
[-C--:B------:R-:W-:Y:S01]  /*0d70*/  IADD3 R15, PT, PT, R15, R23.reuse, RZ ;  /* 0x000000170f0f7210 */ /* 0x080fe20007ffe0ff */
[--C-:B------:R-:W-:Y:S01]  /*0d80*/  IMAD.IADD R14, R14, 0x1, R23.reuse ;  /* 0x000000010e0e7824 */ /* 0x100fe200078e0217 */
[----:B---3--:R-:W-:Y:S01]  /*0d90*/  IADD3 R6, PT, PT, R6, R23, RZ ;  /* 0x0000001706067210 */ /* 0x008fe20007ffe0ff */
[--C-:B------:R-:W-:Y:S01]  /*0da0*/  IMAD.IADD R4, R4, 0x1, R23.reuse ;  /* 0x0000000104047824 */ /* 0x100fe200078e0217 */
[----:B------:R2:W-:Y:S01]  /*0db0*/  STS.128 [R18], R8 ;  /* 0x0000000812007388 */ /* 0x0005e20000000c00 */
[--C-:B------:R-:W-:Y:S02]  /*0dc0*/  IMAD.IADD R5, R5, 0x1, R23.reuse ;  /* 0x0000000105057824 */ /* 0x100fe400078e0217 */
[----:B------:R-:W-:Y:S01]  /*0dd0*/  IMAD.IADD R7, R7, 0x1, R23 ;  /* 0x0000000107077824 */ /* 0x000fe200078e0217 */
[----:B------:R2:W-:Y:S04]  /*0de0*/  STS.128 [R18+0x10], R12 ;  /* 0x0000100c12007388 */ /* 0x0005e80000000c00 */
[----:B------:R2:W-:Y:S01]  /*0df0*/  STS.128 [R18+0x20], R4 ;  /* 0x0000200412007388 */ /* 0x0005e20000000c00 */
[----:B------:R-:W-:Y:S06]  /*0e00*/  BAR.SYNC.DEFER_BLOCKING 0x0 ;  /* 0x0000000000007b1d */ /* 0x000fec0000010000 */
[----:B------:R-:W-:Y:S05]  /*0e10*/  @!P0 BRA `(.L_x_5) ;  /* 0x0000000000908947 */ /* 0x000fea0003800000 */
[----:B------:R-:W-:Y:S01]  /*0e20*/  VIADD R24, R24, 0xb ;  /* 0x0000000b18187836 */ /* 0x000fe20000000000 */
[----:B------:R-:W-:-:S07]  /*0e30*/  MOV R23, 0xffffffe1 ;  /* 0xffffffe100177802 */ /* 0x000fce0000000f00 */
.L_x_6:
[----:B--23--:R-:W-:Y:S02]  /*0e40*/  VIADD R4, R23, 0x20 ;  /* 0x0000002017047836 */ /* 0x00cfe40000000000 */
[----:B------:R-:W-:Y:S02]  /*0e50*/  IMAD.MOV.U32 R5, RZ, RZ, -0xc ;  /* 0xfffffff4ff057424 */ /* 0x000fe400078e00ff */
[----:B------:R-:W-:Y:S02]  /*0e60*/  IMAD.MOV.U32 R25, RZ, RZ, RZ ;  /* 0x000000ffff197224 */ /* 0x000fe400078e00ff */
[----:B------:R-:W-:Y:S01]  /*0e70*/  VIADD R22, R22, 0x1 ;  /* 0x0000000116167836 */ /* 0x000fe20000000000 */
[----:B------:R-:W-:Y:S01]  /*0e80*/  SHF.L.U32 R5, R5, R4, RZ ;  /* 0x0000000405057219 */ /* 0x000fe200000006ff */
[----:B------:R-:W-:-:S03]  /*0e90*/  VIADD R23, R23, 0x1 ;  /* 0x0000000117177836 */ /* 0x000fc60000000000 */
[----:B------:R-:W-:-:S04]  /*0ea0*/  IADD3 R5, PT, PT, R24, R5, RZ ;  /* 0x0000000518057210 */ /* 0x000fc80007ffe0ff */
[----:B------:R-:W-:-:S13]  /*0eb0*/  ISETP.GE.AND P0, PT, R5, RZ, PT ;  /* 0x000000ff0500720c */ /* 0x000fda0003f06270 */
[----:B------:R-:W-:-:S05]  /*0ec0*/  @P0 IMAD.MOV.U32 R5, RZ, RZ, -0x30 ;  /* 0xffffffd0ff050424 */ /* 0x000fca00078e00ff */
[----:B------:R-:W-:-:S04]  /*0ed0*/  @P0 SHF.L.U32 R5, R5, R4, RZ ;  /* 0x0000000405050219 */ /* 0x000fc800000006ff */
[----:B------:R-:W-:-:S05]  /*0ee0*/  @P0 IADD3 R26, PT, PT, R18, R5, RZ ;  /* 0x00000005121a0210 */ /* 0x000fca0007ffe0ff */
[----:B------:R-:W-:Y:S01]  /*0ef0*/  @P0 LDS R25, [R26+0x2c] ;  /* 0x00002c001a190984 */ /* 0x000fe20000000800 */
[----:B------:R-:W-:Y:S01]  /*0f00*/  BAR.SYNC.DEFER_BLOCKING 0x0 ;  /* 0x0000000000007b1d */ /* 0x000fe20000010000 */
[----:B------:R-:W-:-:S05]  /*0f10*/  ISETP.NE.AND P0, PT, R22, 0x20, PT ;  /* 0x000000201600780c */ /* 0x000fca0003f05270 */
[----:B------:R-:W1:Y:S04]  /*0f20*/  LDS.128 R8, [R18] ;  /* 0x0000000012087984 */ /* 0x000e680000000c00 */
[----:B------:R-:W2:Y:S04]  /*0f30*/  LDS.128 R12, [R18+0x10] ;  /* 0x00001000120c7984 */ /* 0x000ea80000000c00 */
[----:B------:R-:W3:Y:S01]  /*0f40*/  LDS.128 R4, [R18+0x20] ;  /* 0x0000200012047984 */ /* 0x000ee20000000c00 */
[--C-:B-1----:R-:W-:Y:S01]  /*0f50*/  IMAD.IADD R8, R8, 0x1, R25.reuse ;  /* 0x0000000108087824 */ /* 0x102fe200078e0219 */
[----:B------:R-:W-:Y:S01]  /*0f60*/  IADD3 R10, PT, PT, R10, R25, RZ ;  /* 0x000000190a0a7210 */ /* 0x000fe20007ffe0ff */
[----:B------:R-:W-:-:S02]  /*0f70*/  IMAD.IADD R9, R9, 0x1, R25 ;  /* 0x0000000109097824 */ /* 0x000fc400078e0219 */
[--C-:B------:R-:W-:Y:S01]  /*0f80*/  IMAD.IADD R11, R11, 0x1, R25.reuse ;  /* 0x000000010b0b7824 */ /* 0x100fe200078e0219 */
[-C--:B--2---:R-:W-:Y:S01]  /*0f90*/  IADD3 R13, PT, PT, R13, R25.reuse, RZ ;  /* 0x000000190d0d7210 */ /* 0x084fe20007ffe0ff */
[--C-:B------:R-:W-:Y:S02]  /*0fa0*/  IMAD.IADD R12, R12, 0x1, R25.reuse ;  /* 0x000000010c0c7824 */ /* 0x100fe400078e0219 */
[--C-:B------:R-:W-:Y:S01]  /*0fb0*/  IMAD.IADD R14, R14, 0x1, R25.reuse ;  /* 0x000000010e0e7824 */ /* 0x100fe200078e0219 */
[-C--:B---3--:R-:W-:Y:S01]  /*0fc0*/  IADD3 R4, PT, PT, R4, R25.reuse, RZ ;  /* 0x0000001904047210 */ /* 0x088fe20007ffe0ff */
[--C-:B------:R-:W-:Y:S01]  /*0fd0*/  IMAD.IADD R15, R15, 0x1, R25.reuse ;  /* 0x000000010f0f7824 */ /* 0x100fe200078e0219 */
[----:B------:R-:W-:Y:S01]  /*0fe0*/  IADD3 R7, PT, PT, R7, R25, RZ ;  /* 0x0000001907077210 */ /* 0x000fe20007ffe0ff */
[--C-:B------:R-:W-:Y:S01]  /*0ff0*/  IMAD.IADD R5, R5, 0x1, R25.reuse ;  /* 0x0000000105057824 */ /* 0x100fe200078e0219 */
[----:B------:R3:W-:Y:S01]  /*1000*/  STS.128 [R18], R8 ;  /* 0x0000000812007388 */ /* 0x0007e20000000c00 */
[----:B------:R-:W-:-:S03]  /*1010*/  IMAD.IADD R6, R6, 0x1, R25 ;  /* 0x0000000106067824 */ /* 0x000fc600078e0219 */
[----:B------:R3:W-:Y:S04]  /*1020*/  STS.128 [R18+0x10], R12 ;  /* 0x0000100c12007388 */ /* 0x0007e80000000c00 */
[----:B------:R3:W-:Y:S01]  /*1030*/  STS.128 [R18+0x20], R4 ;  /* 0x0000200412007388 */ /* 0x0007e20000000c00 */
[----:B------:R-:W-:Y:S06]  /*1040*/  BAR.SYNC.DEFER_BLOCKING 0x0 ;  /* 0x0000000000007b1d */ /* 0x000fec0000010000 */
[----:B------:R-:W-:Y:S05]  /*1050*/  @P0 BRA `(.L_x_6) ;  /* 0xfffffffc00780947 */ /* 0x000fea000383ffff */
.L_x_5:
[----:B-123--:R-:W1:Y:S01]  /*1060*/  I2F.U32.RP R6, UR7 ;  /* 0x0000000700067d06 */ /* 0x00ee620008209000 */
[----:B------:R-:W-:Y:S01]  /*1070*/  IADD3 R8, PT, PT, R20, -0x1, RZ ;  /* 0xffffffff14087810 */ /* 0x000fe20007ffe0ff */
[----:B------:R-:W-:Y:S01]  /*1080*/  HFMA2 R14, -RZ, RZ, 0, 0 ;  /* 0x00000000ff0e7431 */ /* 0x000fe200000001ff */
[----:B------:R-:W-:-:S05]  /*1090*/  ISETP.NE.U32.AND P2, PT, RZ, UR7, PT ;  /* 0x00000007ff007c0c */ /* 0x000fca000bf45070 */
[----:B-1----:R-:W1:Y:S02]  /*10a0*/  MUFU.RCP R6, R6 ;  /* 0x0000000600067308 */ /* 0x002e640000001000 */
[----:B-1----:R-:W-:-:S06]  /*10b0*/  IADD3 R4, PT, PT, R6, 0xffffffe, RZ ;  /* 0x0ffffffe06047810 */ /* 0x002fcc0007ffe0ff */
[----:B------:R1:W2:Y:S02]  /*10c0*/  F2I.FTZ.U32.TRUNC.NTZ R5, R4 ;  /* 0x0000000400057305 */ /* 0x0002a4000021f000 */
[----:B-1----:R-:W-:Y:S02]  /*10d0*/  IMAD.MOV.U32 R4, RZ, RZ, RZ ;  /* 0x000000ffff047224 */ /* 0x002fe400078e00ff */
[----:B--2---:R-:W-:-:S04]  /*10e0*/  IMAD.MOV R7, RZ, RZ, -R5 ;  /* 0x000000ffff077224 */ /* 0x004fc800078e0a05 */
[----:B------:R-:W-:-:S04]  /*10f0*/  IMAD R7, R7, UR7, RZ ;  /* 0x0000000707077c24 */ /* 0x000fc8000f8e02ff */
[----:B------:R-:W-:Y:S02]  /*1100*/  IMAD.HI.U32 R5, R5, R7, R4 ;  /* 0x0000000705057227 */ /* 0x000fe400078e0004 */
[----:B------:R-:W1:Y:S04]  /*1110*/  LDC R4, c[0x0][0x370] ;  /* 0x0000dc00ff047b82 */ /* 0x000e680000000800 */
[----:B------:R-:W-:-:S04]  /*1120*/  IMAD.HI.U32 R5, R5, R8, RZ ;  /* 0x0000000805057227 */ /* 0x000fc800078e00ff */
[----:B------:R-:W-:-:S04]  /*1130*/  IMAD.MOV R7, RZ, RZ, -R5 ;  /* 0x000000ffff077224 */ /* 0x000fc800078e0a05 */
[----:B------:R-:W-:-:S05]  /*1140*/  IMAD R6, R7, UR7, R8 ;  /* 0x0000000707067c24 */ /* 0x000fca000f8e0208 */
[----:B------:R-:W-:-:S13]  /*1150*/  ISETP.GE.U32.AND P0, PT, R6, UR7, PT ;  /* 0x0000000706007c0c */ /* 0x000fda000bf06070 */
[----:B------:R-:W-:Y:S01]  /*1160*/  @P0 VIADD R6, R6, -UR7 ;  /* 0x8000000706060c36 */ /* 0x000fe20008000000 */
[----:B------:R-:W-:Y:S02]  /*1170*/  @P0 IADD3 R5, PT, PT, R5, 0x1, RZ ;  /* 0x0000000105050810 */ /* 0x000fe40007ffe0ff */
[----:B------:R-:W-:Y:S02]  /*1180*/  ISETP.NE.AND P0, PT, R17, R21, PT ;  /* 0x000000151100720c */ /* 0x000fe40003f05270 */
[----:B------:R-:W-:Y:S02]  /*1190*/  ISETP.GE.U32.AND P1, PT, R6, UR7, PT ;  /* 0x0000000706007c0c */ /* 0x000fe4000bf26070 */
[----:B-1----:R-:W-:-:S11]  /*11a0*/  ISETP.EQ.OR P0, PT, R4, 0x1, P0 ;  /* 0x000000010400780c */ /* 0x002fd60000702670 */
[----:B------:R-:W-:Y:S01]  /*11b0*/  @P1 VIADD R5, R5, 0x1 ;  /* 0x0000000105051836 */ /* 0x000fe20000000000 */
[----:B------:R-:W-:-:S04]  /*11c0*/  @!P2 LOP3.LUT R5, RZ, UR7, RZ, 0x33, !PT ;  /* 0x00000007ff05ac12 */ /* 0x000fc8000f8e33ff */
[C---:B------:R-:W-:Y:S01]  /*11d0*/  ISETP.GE.U32.AND P2, PT, R5.reuse, 0x3, PT ;  /* 0x000000030500780c */ /* 0x040fe20003f46070 */
[----:B------:R-:W-:-:S05]  /*11e0*/  VIADD R6, R5, 0x1 ;  /* 0x0000000105067836 */ /* 0x000fca0000000000 */
[----:B------:R-:W-:-:S04]  /*11f0*/  LOP3.LUT R15, R6, 0x3, RZ, 0xc0, !PT ;  /* 0x00000003060f7812 */ /* 0x000fc800078ec0ff */
[----:B------:R-:W-:-:S03]  /*1200*/  ISETP.NE.AND P1, PT, R15, RZ, PT ;  /* 0x000000ff0f00720c */ /* 0x000fc60003f25270 */
[----:B------:R-:W-:Y:S10]  /*1210*/  @!P2 BRA `(.L_x_7) ;  /* 0x000000000090a947 */ /* 0x000ff40003800000 */
[----:B------:R-:W1:Y:S01]  /*1220*/  LDC.64 R4, c[0x0][0x390] ;  /* 0x0000e400ff047b82 */ /* 0x000e620000000a00 */
[----:B------:R-:W-:Y:S02]  /*1230*/  IMAD R7, R16, 0xc, RZ ;  /* 0x0000000c10077824 */ /* 0x000fe400078e02ff */
[----:B------:R-:W-:Y:S01]  /*1240*/  IMAD.IADD R21, R2, 0x1, R3 ;  /* 0x0000000102157824 */ /* 0x000fe200078e0203 */
[----:B------:R-:W-:Y:S01]  /*1250*/  LOP3.LUT R2, R6, 0xfffffffc, RZ, 0xc0, !PT ;  /* 0xfffffffc06027812 */ /* 0x000fe200078ec0ff */
[C---:B------:R-:W-:Y:S01]  /*1260*/  IMAD R6, R7.reuse, UR7, R0 ;  /* 0x0000000707067c24 */ /* 0x040fe2000f8e0200 */
[C---:B------:R-:W-:Y:S01]  /*1270*/  IADD3 R8, PT, PT, R7.reuse, 0x2, RZ ;  /* 0x0000000207087810 */ /* 0x040fe20007ffe0ff */
[----:B------:R-:W-:Y:S01]  /*1280*/  VIADD R10, R7, 0x3 ;  /* 0x00000003070a7836 */ /* 0x000fe20000000000 */
[----:B------:R-:W-:Y:S01]  /*1290*/  IADD3 R2, PT, PT, -R2, RZ, RZ ;  /* 0x000000ff02027210 */ /* 0x000fe20007ffe1ff */
[----:B------:R-:W-:Y:S02]  /*12a0*/  IMAD.IADD R23, R19, 0x1, R17 ;  /* 0x0000000113177824 */ /* 0x000fe400078e0211 */
[----:B------:R-:W-:-:S02]  /*12b0*/  IMAD.MOV.U32 R14, RZ, RZ, RZ ;  /* 0x000000ffff0e7224 */ /* 0x000fc400078e00ff */
[--C-:B------:R-:W-:Y:S02]  /*12c0*/  IMAD.IADD R25, R6, 0x1, R17.reuse ;  /* 0x0000000106197824 */ /* 0x100fe400078e0211 */
[--C-:B------:R-:W-:Y:S02]  /*12d0*/  IMAD R27, R8, UR7, R17.reuse ;  /* 0x00000007081b7c24 */ /* 0x100fe4000f8e0211 */
[----:B------:R-:W-:-:S07]  /*12e0*/  IMAD R29, R10, UR7, R17 ;  /* 0x000000070a1d7c24 */ /* 0x000fce000f8e0211 */
.L_x_8:
[----:B--2---:R-:W-:Y:S01]  /*12f0*/  IMAD R24, R0, 0x8, R21 ;  /* 0x0000000800187824 */ /* 0x004fe200078e0215 */
[----:B------:R-:W-:Y:S01]  /*1300*/  IADD3 R28, PT, PT, R20, R21, RZ ;  /* 0x00000015141c7210 */ /* 0x000fe20007ffe0ff */
[----:B------:R-:W2:Y:S01]  /*1310*/  LDS R26, [R21] ;  /* 0x00000000151a7984 */ /* 0x000ea20000000800 */
[C-C-:B-1----:R-:W-:Y:S01]  /*1320*/  IMAD.WIDE.U32 R12, R23.reuse, 0x4, R4.reuse ;  /* 0x00000004170c7825 */ /* 0x142fe200078e0004 */
[----:B------:R-:W-:Y:S02]  /*1330*/  IADD3 R23, PT, PT, R23, UR6, RZ ;  /* 0x0000000617177c10 */ /* 0x000fe4000fffe0ff */
[----:B------:R1:W3:Y:S01]  /*1340*/  LDS R22, [R21+UR6] ;  /* 0x0000000615167984 */ /* 0x0002e20008000800 */
[----:B------:R-:W-:-:S03]  /*1350*/  IMAD.WIDE.U32 R6, R25, 0x4, R4 ;  /* 0x0000000419067825 */ /* 0x000fc600078e0004 */
[----:B------:R-:W4:Y:S01]  /*1360*/  LDS R24, [R24] ;  /* 0x0000000018187984 */ /* 0x000f220000000800 */
[----:B------:R-:W-:-:S03]  /*1370*/  IMAD.WIDE.U32 R8, R27, 0x4, R4 ;  /* 0x000000041b087825 */ /* 0x000fc600078e0004 */
[----:B------:R-:W5:Y:S01]  /*1380*/  LDS R28, [R28] ;  /* 0x000000001c1c7984 */ /* 0x000f620000000800 */
[C---:B------:R-:W-:Y:S01]  /*1390*/  IMAD.WIDE.U32 R10, R29.reuse, 0x4, R4 ;  /* 0x000000041d0a7825 */ /* 0x040fe200078e0004 */
[----:B------:R-:W-:-:S03]  /*13a0*/  IADD3 R29, PT, PT, R29, UR6, RZ ;  /* 0x000000061d1d7c10 */ /* 0x000fc6000fffe0ff */
[----:B------:R-:W-:Y:S02]  /*13b0*/  VIADD R2, R2, 0x4 ;  /* 0x0000000402027836 */ /* 0x000fe40000000000 */
[----:B------:R-:W-:Y:S02]  /*13c0*/  VIADD R14, R14, UR6 ;  /* 0x000000060e0e7c36 */ /* 0x000fe40008000000 */
[----:B------:R-:W-:Y:S01]  /*13d0*/  VIADD R25, R25, UR6 ;  /* 0x0000000619197c36 */ /* 0x000fe20008000000 */
[----:B------:R-:W-:Y:S01]  /*13e0*/  ISETP.NE.AND P2, PT, R2, RZ, PT ;  /* 0x000000ff0200720c */ /* 0x000fe20003f45270 */
[----:B------:R-:W-:Y:S02]  /*13f0*/  VIADD R27, R27, UR6 ;  /* 0x000000061b1b7c36 */ /* 0x000fe40008000000 */
[----:B-1----:R-:W-:Y:S01]  /*1400*/  IMAD R21, R0, 0x10, R21 ;  /* 0x0000001000157824 */ /* 0x002fe200078e0215 */
[----:B--2---:R2:W-:Y:S04]  /*1410*/  STG.E desc[UR8][R12.64], R26 ;  /* 0x0000001a0c007986 */ /* 0x0045e8000c101908 */
[----:B---3--:R2:W-:Y:S04]  /*1420*/  STG.E desc[UR8][R6.64], R22 ;  /* 0x0000001606007986 */ /* 0x0085e8000c101908 */
[----:B----4-:R2:W-:Y:S04]  /*1430*/  STG.E desc[UR8][R8.64], R24 ;  /* 0x0000001808007986 */ /* 0x0105e8000c101908 */
[----:B-----5:R2:W-:Y:S01]  /*1440*/  STG.E desc[UR8][R10.64], R28 ;  /* 0x0000001c0a007986 */ /* 0x0205e2000c101908 */
[----:B------:R-:W-:Y:S05]  /*1450*/  @P2 BRA `(.L_x_8) ;  /* 0xfffffffc00a42947 */ /* 0x000fea000383ffff */
.L_x_7:
[----:B------:R-:W-:Y:S05]  /*1460*/  @!P1 BRA `(.L_x_9) ;  /* 0x0000000000349947 */ /* 0x000fea0003800000 */
[----:B------:R-:W1:Y:S01]  /*1470*/  LDC.64 R4, c[0x0][0x390] ;  /* 0x0000e400ff047b82 */ /* 0x000e620000000a00 */
[----:B------:R-:W-:Y:S02]  /*1480*/  IMAD.IADD R14, R17, 0x1, R14 ;  /* 0x00000001110e7824 */ /* 0x000fe400078e020e */
[----:B------:R-:W-:-:S03]  /*1490*/  IMAD.MOV R15, RZ, RZ, -R15 ;  /* 0x000000ffff0f7224 */ /* 0x000fc600078e0a0f */
[----:B------:R-:W-:Y:S01]  /*14a0*/  IADD3 R19, PT, PT, R19, R14, RZ ;  /* 0x0000000e13137210 */ /* 0x000fe20007ffe0ff */
[----:B------:R-:W-:-:S07]  /*14b0*/  IMAD R14, R14, 0x4, R3 ;  /* 0x000000040e0e7824 */ /* 0x000fce00078e0203 */
.L_x_10:
[----:B--23--:R2:W3:Y:S01]  /*14c0*/  LDS R7, [R14] ;  /* 0x000000000e077984 */ /* 0x00c4e20000000800 */
[----:B-1----:R-:W-:Y:S01]  /*14d0*/  IMAD.WIDE.U32 R2, R19, 0x4, R4 ;  /* 0x0000000413027825 */ /* 0x002fe200078e0004 */
[----:B------:R-:W-:-:S03]  /*14e0*/  IADD3 R15, PT, PT, R15, 0x1, RZ ;  /* 0x000000010f0f7810 */ /* 0x000fc60007ffe0ff */
[----:B------:R-:W-:Y:S01]  /*14f0*/  VIADD R19, R19, UR7 ;  /* 0x0000000713137c36 */ /* 0x000fe20008000000 */
[----:B------:R-:W-:Y:S01]  /*1500*/  ISETP.NE.AND P1, PT, R15, RZ, PT ;  /* 0x000000ff0f00720c */ /* 0x000fe20003f25270 */
[----:B--2---:R-:W-:Y:S01]  /*1510*/  VIADD R14, R14, UR6 ;  /* 0x000000060e0e7c36 */ /* 0x004fe20008000000 */
[----:B---3--:R3:W-:Y:S11]  /*1520*/  STG.E desc[UR8][R2.64], R7 ;  /* 0x0000000702007986 */ /* 0x0087f6000c101908 */
[----:B------:R-:W-:Y:S05]  /*1530*/  @P1 BRA `(.L_x_10) ;  /* 0xfffffffc00e01947 */ /* 0x000fea000383ffff */
.L_x_9:
[----:B------:R-:W-:Y:S05]  /*1540*/  @P0 EXIT ;  /* 0x000000000000094d */ /* 0x000fea0003800000 */
[----:B------:R-:W1:Y:S01]  /*1550*/  LDS R5, [R18+0x2c] ;  /* 0x00002c0012057984 */ /* 0x000e620000000800 */
[----:B---3--:R-:W3:Y:S02]  /*1560*/  LDC.64 R2, c[0x0][0x398] ;  /* 0x0000e600ff027b82 */ /* 0x008ee40000000a00 */
[----:B---3--:R-:W-:-:S05]  /*1570*/  IMAD.WIDE.U32 R16, R16, 0x4, R2 ;  /* 0x0000000410107825 */ /* 0x008fca00078e0002 */
[----:B-1----:R-:W-:Y:S01]  /*1580*/  STG.E desc[UR8][R16.64], R5 ;  /* 0x0000000510007986 */ /* 0x002fe2000c101908 */
[----:B------:R-:W-:Y:S05]  /*1590*/  EXIT ;  /* 0x000000000000794d */ /* 0x000fea0003800000 */
        .weak           $__internal_0_$__cuda_sm20_div_u16
        .type           $__internal_0_$__cuda_sm20_div_u16,@function
        .size           $__internal_0_$__cuda_sm20_div_u16,(.L_x_106 - $__internal_0_$__cuda_sm20_div_u16)
$__internal_0_$__cuda_sm20_div_u16:
[----:B------:R-:W1:Y:S01]  /*15a0*/  I2F.U16 R3, UR4 ;  /* 0x0000000400037d06 */ /* 0x000e620008101000 */
[----:B------:R-:W-:Y:S02]  /*15b0*/  MOV R5, 0x4b800000 ;  /* 0x4b80000000057802 */ /* 0x000fe40000000f00 */
[----:B------:R-:W-:Y:S02]  /*15c0*/  I2FP.F32.U32.RZ R2, R2 ;  /* 0x0000000200027245 */ /* 0x000fe4000020d000 */
[C---:B-1----:R-:W-:Y:S02]  /*15d0*/  FSETP.GEU.AND P1, PT, |R3|.reuse, 1.175494350822287508e-38, PT ;  /* 0x008000000300780b */ /* 0x042fe40003f2e200 */
[----:B------:R-:W-:Y:S02]  /*15e0*/  FSETP.GT.AND P0, PT, |R3|, 8.50705917302346158658e+37, PT ;  /* 0x7e8000000300780b */ /* 0x000fe40003f04200 */
[----:B------:R-:W-:-:S04]  /*15f0*/  FSEL R5, R5, 1, !P1 ;  /* 0x3f80000005057808 */ /* 0x000fc80004800000 */
[----:B------:R-:W-:Y:S02]  /*1600*/  FSEL R6, R5, 0.25, !P0 ;  /* 0x3e80000005067808 */ /* 0x000fe40004000000 */
[----:B------:R-:W-:-:S03]  /*1610*/  ISETP.NE.U32.AND P0, PT, RZ, UR4, PT ;  /* 0x00000004ff007c0c */ /* 0x000fc6000bf05070 */
[----:B------:R-:W-:-:S06]  /*1620*/  FMUL R5, R3, R6 ;  /* 0x0000000603057220 */ /* 0x000fcc0000400000 */
[----:B------:R-:W1:Y:S02]  /*1630*/  MUFU.RCP R5, R5 ;  /* 0x0000000500057308 */ /* 0x000e640000001000 */
[----:B-1----:R-:W-:-:S04]  /*1640*/  FMUL R6, R6, R5 ;  /* 0x0000000506067220 */ /* 0x002fc80000400000 */
[----:B------:R-:W-:-:S04]  /*1650*/  VIADD R3, R6, 0x2 ;  /* 0x0000000206037836 */ /* 0x000fc80000000000 */
[----:B------:R-:W-:Y:S01]  /*1660*/  FMUL.RZ R6, R2, R3 ;  /* 0x0000000302067220 */ /* 0x000fe2000040c000 */
[----:B------:R-:W-:Y:S01]  /*1670*/  MOV R2, R8 ;  /* 0x0000000800027202 */ /* 0x000fe20000000f00 */
[----:B------:R-:W-:-:S04]  /*1680*/  IMAD.MOV.U32 R3, RZ, RZ, 0x0 ;  /* 0x00000000ff037424 */ /* 0x000fc800078e00ff */
[----:B------:R-:W1:Y:S02]  /*1690*/  F2I.U32.TRUNC.NTZ R6, R6 ;  /* 0x0000000600067305 */ /* 0x000e64000020f000 */
[----:B-1----:R-:W-:Y:S01]  /*16a0*/  LOP3.LUT R7, R6, 0xffff, RZ, 0xc0, !PT ;  /* 0x0000ffff06077812 */ /* 0x002fe200078ec0ff */
[----:B------:R-:W-:Y:S01]  /*16b0*/  @!P0 IMAD.MOV.U32 R7, RZ, RZ, -0x1 ;  /* 0xffffffffff078424 */ /* 0x000fe200078e00ff */
[----:B------:R-:W-:Y:S06]  /*16c0*/  RET.REL.NODEC R2 `(_ZN8scan_gpu10scan_blockI5SumOpEEvmPNT_4DataES4_S4_) ;  /* 0xffffffe8024c7950 */ /* 0x000fec0003c3ffff */
.L_x_11:
        /* <DEDUP_REMOVED lines=11> */
.L_x_106:


//--------------------- .text._ZN8scan_gpu5fixupI18DebugRangeConcatOpEEvmPNT_4DataES4_ --------------------------
	.section	.text._ZN8scan_gpu5fixupI18DebugRangeConcatOpEEvmPNT_4DataES4_,"ax",@progbits
	.align	128
        .global         _ZN8scan_gpu5fixupI18DebugRangeConcatOpEEvmPNT_4DataES4_
        .type           _ZN8scan_gpu5fixupI18DebugRangeConcatOpEEvmPNT_4DataES4_,@function
        .size           _ZN8scan_gpu5fixupI18DebugRangeConcatOpEEvmPNT_4DataES4_,(.L_x_110 - _ZN8scan_gpu5fixupI18DebugRangeConcatOpEEvmPNT_4DataES4_)
        .other          _ZN8scan_gpu5fixupI18DebugRangeConcatOpEEvmPNT_4DataES4_,@"STO_CUDA_ENTRY STV_DEFAULT"
_ZN8scan_gpu5fixupI18DebugRangeConcatOpEEvmPNT_4DataES4_:
.text._ZN8scan_gpu5fixupI18DebugRangeConcatOpEEvmPNT_4DataES4_:
[----:B------:R-:W-:Y:S01]  /*0000*/  LDC R1, c[0x0][0x37c] ;  /* 0x0000df00ff017b82 */ /* 0x000fe20000000800 */
[----:B------:R-:W0:Y:S02]  /*0010*/  S2R R0, SR_CTAID.X ;  /* 0x0000000000007919 */ /* 0x000e240000002500 */
[----:B0-----:R-:W-:-:S13]  /*0020*/  ISETP.NE.AND P0, PT, R0, RZ, PT ;  /* 0x000000ff0000720c */ /* 0x001fda0003f05270 */
[----:B------:R-:W-:Y:S05]  /*0030*/  @!P0 EXIT ;  /* 0x000000000000894d */ /* 0x000fea0003800000 */
[----:B------:R-:W0:Y:S01]  /*0040*/  S2R R9, SR_TID.X ;  /* 0x0000000000097919 */ /* 0x000e220000002100 */
[----:B------:R-:W1:Y:S01]  /*0050*/  LDC.64 R6, c[0x0][0x390] ;  /* 0x0000e400ff067b82 */ /* 0x000e620000000a00 */
[----:B------:R-:W0:Y:S01]  /*0060*/  LDCU UR6, c[0x0][0x360] ;  /* 0x00006c00ff0677ac */ /* 0x000e220008000800 */
[----:B------:R-:W-:Y:S01]  /*0070*/  VIADD R5, R0, 0xffffffff ;  /* 0xffffffff00057836 */ /* 0x000fe20000000000 */
[----:B------:R-:W2:Y:S05]  /*0080*/  LDCU.64 UR4, c[0x0][0x358] ;  /* 0x00006b00ff0477ac */ /* 0x000eaa0008000a00 */
[----:B------:R-:W3:Y:S01]  /*0090*/  LDC.64 R2, c[0x0][0x388] ;  /* 0x0000e200ff027b82 */ /* 0x000ee20000000a00 */
[----:B-1----:R-:W-:-:S05]  /*00a0*/  IMAD.WIDE.U32 R6, R5, 0x8, R6 ;  /* 0x0000000805067825 */ /* 0x002fca00078e0006 */
[----:B--2---:R-:W2:Y:S01]  /*00b0*/  LDG.E R5, desc[UR4][R6.64+0x4] ;  /* 0x0000040406057981 */ /* 0x004ea2000c1e1900 */
[----:B0-----:R-:W-:-:S04]  /*00c0*/  IMAD R0, R0, UR6, R9 ;  /* 0x0000000600007c24 */ /* 0x001fc8000f8e0209 */
[----:B------:R-:W-:Y:S02]  /*00d0*/  IMAD R9, R0, 0xc, RZ ;  /* 0x0000000c00097824 */ /* 0x000fe400078e02ff */
[----:B------:R-:W2:Y:S02]  /*00e0*/  LDG.E R0, desc[UR4][R6.64] ;  /* 0x0000000406007981 */ /* 0x000ea4000c1e1900 */
[----:B---3--:R-:W-:-:S05]  /*00f0*/  IMAD.WIDE R2, R9, 0x8, R2 ;  /* 0x0000000809027825 */ /* 0x008fca00078e0202 */
[----:B------:R-:W3:Y:S04]  /*0100*/  LDG.E R9, desc[UR4][R2.64+0x4] ;  /* 0x0000040402097981 */ /* 0x000ee8000c1e1900 */
[----:B------:R0:W5:Y:S01]  /*0110*/  LDG.E R4, desc[UR4][R2.64] ;  /* 0x0000000402047981 */ /* 0x000162000c1e1900 */
[----:B--2---:R-:W-:Y:S01]  /*0120*/  ISETP.NE.AND P1, PT, R0, R5, PT ;  /* 0x000000050000720c */ /* 0x004fe20003f25270 */
[----:B---3--:R-:W-:-:S12]  /*0130*/  IMAD.MOV.U32 R11, RZ, RZ, R9 ;  /* 0x000000ffff0b7224 */ /* 0x008fd800078e0009 */
[----:B0-----:R-:W-:Y:S05]  /*0140*/  @!P1 BRA `(.L_x_12) ;  /* 0x0000000000209947 */ /* 0x001fea0003800000 */
[----:B-----5:R-:W-:Y:S01]  /*0150*/  ISETP.NE.AND P2, PT, R4, R9, PT ;  /* 0x000000090400720c */ /* 0x020fe20003f45270 */
[----:B------:R-:W-:-:S12]  /*0160*/  IMAD.MOV.U32 R11, RZ, RZ, R5 ;  /* 0x000000ffff0b7224 */ /* 0x000fd800078e0005 */
[----:B------:R-:W-:-:S04]  /*0170*/  @P2 ISETP.NE.AND P0, PT, R0, -0x1, PT ;  /* 0xffffffff0000280c */ /* 0x000fc80003f05270 */
[----:B------:R-:W-:-:S04]  /*0180*/  @P2 ISETP.NE.AND P0, PT, R4, -0x1, P0 ;  /* 0xffffffff0400280c */ /* 0x000fc80000705270 */
[----:B------:R-:W-:Y:S01]  /*0190*/  @P2 ISETP.EQ.AND P0, PT, R5, R4, P0 ;  /* 0x000000040500220c */ /* 0x000fe20000702270 */
[----:B------:R-:W-:-:S03]  /*01a0*/  IMAD.MOV.U32 R4, RZ, RZ, R0 ;  /* 0x000000ffff047224 */ /* 0x000fc600078e0000 */
[----:B------:R-:W-:Y:S02]  /*01b0*/  @P2 SEL R11, R9, 0xffffffff, P0 ;  /* 0xffffffff090b2807 */ /* 0x000fe40000000000 */
[----:B------:R-:W-:-:S07]  /*01c0*/  @P2 SEL R4, R0, 0xffffffff, P0 ;  /* 0xffffffff00042807 */ /* 0x000fce0000000000 */
.L_x_12:
[----:B------:R-:W2:Y:S04]  /*01d0*/  LDG.E R7, desc[UR4][R2.64+0xc] ;  /* 0x00000c0402077981 */ /* 0x000ea8000c1e1900 */
[----:B------:R0:W5:Y:S04]  /*01e0*/  LDG.E R6, desc[UR4][R2.64+0x8] ;  /* 0x0000080402067981 */ /* 0x000168000c1e1900 */
[----:B-----5:R0:W-:Y:S04]  /*01f0*/  STG.E desc[UR4][R2.64], R4 ;  /* 0x0000000402007986 */ /* 0x0201e8000c101904 */
[----:B------:R0:W-:Y:S01]  /*0200*/  STG.E desc[UR4][R2.64+0x4], R11 ;  /* 0x0000040b02007986 */ /* 0x0001e2000c101904 */
[----:B--2---:R-:W-:Y:S01]  /*0210*/  IMAD.MOV.U32 R9, RZ, RZ, R7 ;  /* 0x000000ffff097224 */ /* 0x004fe200078e0007 */
[----:B0-----:R-:W-:Y:S06]  /*0220*/  @!P1 BRA `(.L_x_13) ;  /* 0x0000000000209947 */ /* 0x001fec0003800000 */
[----:B------:R-:W-:Y:S01]  /*0230*/  ISETP.NE.AND P2, PT, R6, R7, PT ;  /* 0x000000070600720c */ /* 0x000fe20003f45270 */
[----:B------:R-:W-:-:S12]  /*0240*/  IMAD.MOV.U32 R9, RZ, RZ, R5 ;  /* 0x000000ffff097224 */ /* 0x000fd800078e0005 */
[----:B------:R-:W-:-:S04]  /*0250*/  @P2 ISETP.NE.AND P0, PT, R0, -0x1, PT ;  /* 0xffffffff0000280c */ /* 0x000fc80003f05270 */
[----:B------:R-:W-:-:S04]  /*0260*/  @P2 ISETP.NE.AND P0, PT, R6, -0x1, P0 ;  /* 0xffffffff0600280c */ /* 0x000fc80000705270 */
[----:B------:R-:W-:Y:S01]  /*0270*/  @P2 ISETP.EQ.AND P0, PT, R5, R6, P0 ;  /* 0x000000060500220c */ /* 0x000fe20000702270 */
[----:B------:R-:W-:-:S03]  /*0280*/  IMAD.MOV.U32 R6, RZ, RZ, R0 ;  /* 0x000000ffff067224 */ /* 0x000fc600078e0000 */
[----:B------:R-:W-:Y:S02]  /*0290*/  @P2 SEL R9, R7, 0xffffffff, P0 ;  /* 0xffffffff07092807 */ /* 0x000fe40000000000 */
[----:B------:R-:W-:-:S07]  /*02a0*/  @P2 SEL R6, R0, 0xffffffff, P0 ;  /* 0xffffffff00062807 */ /* 0x000fce0000000000 */
.L_x_13:
[----:B------:R-:W2:Y:S04]  /*02b0*/  LDG.E R7, desc[UR4][R2.64+0x14] ;  /* 0x0000140402077981 */ /* 0x000ea8000c1e1900 */
[----:B------:R0:W5:Y:S04]  /*02c0*/  LDG.E R4, desc[UR4][R2.64+0x10] ;  /* 0x0000100402047981 */ /* 0x000168000c1e1900 */
[----:B------:R0:W-:Y:S04]  /*02d0*/  STG.E desc[UR4][R2.64+0x8], R6 ;  /* 0x0000080602007986 */ /* 0x0001e8000c101904 */
[----:B------:R0:W-:Y:S01]  /*02e0*/  STG.E desc[UR4][R2.64+0xc], R9 ;  /* 0x00000c0902007986 */ /* 0x0001e2000c101904 */
[----:B--2---:R-:W-:Y:S01]  /*02f0*/  IMAD.MOV.U32 R11, RZ, RZ, R7 ;  /* 0x000000ffff0b7224 */ /* 0x004fe200078e0007 */
[----:B0-----:R-:W-:Y:S06]  /*0300*/  @!P1 BRA `(.L_x_14) ;  /* 0x0000000000209947 */ /* 0x001fec0003800000 */
        /* <DEDUP_REMOVED lines=8> */
.L_x_14:
        /* <DEDUP_REMOVED lines=14> */
.L_x_15:
        /* <DEDUP_REMOVED lines=14> */
.L_x_16:
        /* <DEDUP_REMOVED lines=14> */
.L_x_17:
        /* <DEDUP_REMOVED lines=14> */
.L_x_18:
        /* <DEDUP_REMOVED lines=14> */
.L_x_19:
        /* <DEDUP_REMOVED lines=14> */
.L_x_20:
        /* <DEDUP_REMOVED lines=14> */
.L_x_21:
        /* <DEDUP_REMOVED lines=14> */
.L_x_22:
        /* <DEDUP_REMOVED lines=14> */
.L_x_23:
[----:B------:R-:W-:Y:S04]  /*0b70*/  STG.E desc[UR4][R2.64+0x58], R6 ;  /* 0x0000580602007986 */ /* 0x000fe8000c101904 */
[----:B------:R-:W-:Y:S01]  /*0b80*/  STG.E desc[UR4][R2.64+0x5c], R9 ;  /* 0x00005c0902007986 */ /* 0x000fe2000c101904 */
[----:B------:R-:W-:Y:S05]  /*0b90*/  EXIT ;  /* 0x000000000000794d */ /* 0x000fea0003800000 */
.L_x_24:
        /* <DEDUP_REMOVED lines=14> */
.L_x_110:


//--------------------- .text._ZN8scan_gpu10scan_blockI18DebugRangeConcatOpEEvmPNT_4DataES4_S4_ --------------------------
	.section	.text._ZN8scan_gpu10scan_blockI18DebugRangeConcatOpEEvmPNT_4DataES4_S4_,"ax",@progbits
	.align	128
        .global         _ZN8scan_gpu10scan_blockI18DebugRangeConcatOpEEvmPNT_4DataES4_S4_
        .type           _ZN8scan_gpu10scan_blockI18DebugRangeConcatOpEEvmPNT_4DataES4_S4_,@function
        .size           _ZN8scan_gpu10scan_blockI18DebugRangeConcatOpEEvmPNT_4DataES4_S4_,(.L_x_107 - _ZN8scan_gpu10scan_blockI18DebugRangeConcatOpEEvmPNT_4DataES4_S4_)
        .other          _ZN8scan_gpu10scan_blockI18DebugRangeConcatOpEEvmPNT_4DataES4_S4_,@"STO_CUDA_ENTRY STV_DEFAULT"
_ZN8scan_gpu10scan_blockI18DebugRangeConcatOpEEvmPNT_4DataES4_S4_:
.text._ZN8scan_gpu10scan_blockI18DebugRangeConcatOpEEvmPNT_4DataES4_S4_:
[----:B------:R-:W-:Y:S01]  /*0000*/  LDC R1, c[0x0][0x37c] ;  /* 0x0000df00ff017b82 */ /* 0x000fe20000000800 */
[----:B------:R-:W1:Y:S07]  /*0010*/  S2R R5, SR_CTAID.X ;  /* 0x0000000000057919 */ /* 0x000e6e0000002500 */
[----:B------:R-:W2:Y:S01]  /*0020*/  LDC R3, c[0x0][0x360] ;  /* 0x0000d800ff037b82 */ /* 0x000ea20000000800 */
[----:B------:R-:W-:Y:S01]  /*0030*/  MOV R11, 0xf0 ;  /* 0x000000f0000b7802 */ /* 0x000fe20000000f00 */
[----:B------:R-:W3:Y:S01]  /*0040*/  LDCU.64 UR6, c[0x0][0x358] ;  /* 0x00006b00ff0677ac */ /* 0x000ee20008000a00 */
[----:B------:R-:W4:Y:S01]  /*0050*/  S2R R4, SR_TID.X ;  /* 0x0000000000047919 */ /* 0x000f220000002100 */
[----:B--2---:R-:W-:-:S02]  /*0060*/  IMAD R26, R3, 0xc, RZ ;  /* 0x0000000c031a7824 */ /* 0x004fc400078e02ff */
[----:B------:R-:W-:Y:S02]  /*0070*/  IMAD.SHL.U32 R0, R3, 0x2, RZ ;  /* 0x0000000203007824 */ /* 0x000fe400078e00ff */
[C---:B------:R-:W-:Y:S02]  /*0080*/  VIADD R6, R26.reuse, 0xffffffff ;  /* 0xffffffff1a067836 */ /* 0x040fe40000000000 */
[----:B-1----:R-:W-:Y:S01]  /*0090*/  IMAD R26, R26, R5, RZ ;  /* 0x000000051a1a7224 */ /* 0x002fe200078e02ff */
[----:B------:R-:W-:Y:S02]  /*00a0*/  LOP3.LUT R7, R0, 0xffff, RZ, 0xc0, !PT ;  /* 0x0000ffff00077812 */ /* 0x000fe400078ec0ff */
[----:B------:R-:W-:Y:S01]  /*00b0*/  LOP3.LUT R6, R6, 0xffff, RZ, 0xc0, !PT ;  /* 0x0000ffff06067812 */ /* 0x000fe200078ec0ff */
[----:B----4-:R-:W-:-:S04]  /*00c0*/  IMAD.SHL.U32 R2, R4, 0x2, RZ ;  /* 0x0000000204027824 */ /* 0x010fc800078e00ff */
[----:B---3--:R-:W-:-:S07]  /*00d0*/  IMAD.IADD R19, R2, 0x1, R26 ;  /* 0x0000000102137824 */ /* 0x008fce00078e021a */
[----:B------:R-:W-:Y:S05]  /*00e0*/  CALL.REL.NOINC `($__internal_1_$__cuda_sm20_div_u16) ;  /* 0x0000003000c87944 */ /* 0x000fea0003c00000 */
[----:B------:R-:W-:Y:S01]  /*00f0*/  LOP3.LUT R8, R10, 0xffff, RZ, 0xc0, !PT ;  /* 0x0000ffff0a087812 */ /* 0x000fe200078ec0ff */
[----:B------:R-:W-:-:S03]  /*0100*/  IMAD.MOV.U32 R12, RZ, RZ, RZ ;  /* 0x000000ffff0c7224 */ /* 0x000fc600078e00ff */
[C---:B------:R-:W-:Y:S01]  /*0110*/  ISETP.GE.U32.AND P0, PT, R8.reuse, 0x3, PT ;  /* 0x000000030800780c */ /* 0x040fe20003f06070 */
[----:B------:R-:W-:-:S12]  /*0120*/  VIADD R8, R8, 0x1 ;  /* 0x0000000108087836 */ /* 0x000fd80000000000 */
[----:B------:R-:W-:Y:S05]  /*0130*/  @!P0 BRA `(.L_x_25) ;  /* 0x0000000400a48947 */ /* 0x000fea0003800000 */
[----:B------:R-:W1:Y:S01]  /*0140*/  S2R R7, SR_CgaCtaId ;  /* 0x0000000000077919 */ /* 0x000e620000008800 */
[----:B------:R-:W-:Y:S01]  /*0150*/  MOV R6, 0x400 ;  /* 0x0000040000067802 */ /* 0x000fe20000000f00 */
[----:B------:R-:W-:Y:S01]  /*0160*/  IMAD R9, R5, 0xc, RZ ;  /* 0x0000000c05097824 */ /* 0x000fe200078e02ff */
[----:B------:R-:W-:Y:S01]  /*0170*/  LOP3.LUT R22, R8, 0x1fffc, RZ, 0xc0, !PT ;  /* 0x0001fffc08167812 */ /* 0x000fe200078ec0ff */
[----:B------:R-:W-:Y:S01]  /*0180*/  IMAD R10, R3, 0x6, RZ ;  /* 0x00000006030a7824 */ /* 0x000fe200078e02ff */
[----:B------:R-:W2:Y:S01]  /*0190*/  LDCU.64 UR4, c[0x0][0x380] ;  /* 0x00007000ff0477ac */ /* 0x000ea20008000a00 */
[C---:B------:R-:W-:Y:S02]  /*01a0*/  VIADD R17, R9.reuse, 0x6 ;  /* 0x0000000609117836 */ /* 0x040fe40000000000 */
[C---:B------:R-:W-:Y:S02]  /*01b0*/  VIADD R18, R9.reuse, 0x4 ;  /* 0x0000000409127836 */ /* 0x040fe40000000000 */
[----:B------:R-:W-:-:S02]  /*01c0*/  VIADD R14, R9, 0x2 ;  /* 0x00000002090e7836 */ /* 0x000fc40000000000 */
[----:B------:R-:W-:Y:S02]  /*01d0*/  IMAD.SHL.U32 R11, R3, 0x4, RZ ;  /* 0x00000004030b7824 */ /* 0x000fe400078e00ff */
[----:B------:R-:W-:Y:S02]  /*01e0*/  IMAD.MOV.U32 R12, RZ, RZ, RZ ;  /* 0x000000ffff0c7224 */ /* 0x000fe400078e00ff */
[----:B------:R-:W-:Y:S02]  /*01f0*/  IMAD.MOV R22, RZ, RZ, -R22 ;  /* 0x000000ffff167224 */ /* 0x000fe400078e0a16 */
[-CC-:B------:R-:W-:Y:S02]  /*0200*/  IMAD R17, R17, R3.reuse, R2.reuse ;  /* 0x0000000311117224 */ /* 0x180fe400078e0202 */
[----:B------:R-:W-:Y:S01]  /*0210*/  IMAD R18, R18, R3, R2 ;  /* 0x0000000312127224 */ /* 0x000fe200078e0202 */
[----:B-1----:R-:W-:Y:S01]  /*0220*/  LEA R6, R7, R6, 0x18 ;  /* 0x0000000607067211 */ /* 0x002fe200078ec0ff */
[----:B------:R-:W-:-:S04]  /*0230*/  IMAD.MOV.U32 R7, RZ, RZ, R0 ;  /* 0x000000ffff077224 */ /* 0x000fc800078e0000 */
[C-C-:B------:R-:W-:Y:S02]  /*0240*/  IMAD R13, R3.reuse, 0x30, R6.reuse ;  /* 0x00000030030d7824 */ /* 0x140fe400078e0206 */
[C-C-:B------:R-:W-:Y:S02]  /*0250*/  IMAD R21, R3.reuse, 0x20, R6.reuse ;  /* 0x0000002003157824 */ /* 0x140fe400078e0206 */
[C-C-:B------:R-:W-:Y:S02]  /*0260*/  IMAD R9, R4.reuse, 0x10, R6.reuse ;  /* 0x0000001004097824 */ /* 0x140fe400078e0206 */
[----:B------:R-:W-:Y:S02]  /*0270*/  IMAD R15, R3, 0x10, R6 ;  /* 0x00000010030f7824 */ /* 0x000fe400078e0206 */
[----:B------:R-:W-:Y:S02]  /*0280*/  IMAD R20, R4, 0x10, R13 ;  /* 0x0000001004147824 */ /* 0x000fe400078e020d */
[----:B------:R-:W-:-:S02]  /*0290*/  IMAD R6, R14, R3, R2 ;  /* 0x000000030e067224 */ /* 0x000fc400078e0202 */
[C---:B------:R-:W-:Y:S02]  /*02a0*/  IMAD R21, R4.reuse, 0x10, R21 ;  /* 0x0000001004157824 */ /* 0x040fe400078e0215 */
[----:B------:R-:W-:Y:S02]  /*02b0*/  IMAD R13, R4, 0x10, R15 ;  /* 0x00000010040d7824 */ /* 0x000fe400078e020f */
[----:B--2---:R-:W-:-:S07]  /*02c0*/  VIADD R16, R9, 0x8 ;  /* 0x0000000809107836 */ /* 0x004fce0000000000 */
.L_x_26:
[----:B------:R-:W-:Y:S01]  /*02d0*/  ISETP.GE.U32.AND P1, PT, R19, UR4, PT ;  /* 0x0000000413007c0c */ /* 0x000fe2000bf26070 */
[----:B------:R-:W-:Y:S01]  /*02e0*/  VIADD R22, R22, 0x4 ;  /* 0x0000000416167836 */ /* 0x000fe20000000000 */
[--C-:B------:R-:W-:Y:S01]  /*02f0*/  SHF.R.S32.HI R14, RZ, 0x1f, R19.reuse ;  /* 0x0000001fff0e7819 */ /* 0x100fe20000011413 */
[C---:B------:R-:W-:Y:S01]  /*0300*/  IMAD R19, R3.reuse, 0x8, R19 ;  /* 0x0000000803137824 */ /* 0x040fe200078e0213 */
[----:B------:R-:W-:Y:S02]  /*0310*/  ISETP.GE.U32.AND P0, PT, R6, UR4, PT ;  /* 0x0000000406007c0c */ /* 0x000fe4000bf06070 */
[----:B------:R-:W-:Y:S02]  /*0320*/  ISETP.GE.U32.AND.EX P1, PT, R14, UR5, PT, P1 ;  /* 0x000000050e007c0c */ /* 0x000fe4000bf26110 */
[--C-:B------:R-:W-:Y:S01]  /*0330*/  SHF.R.S32.HI R23, RZ, 0x1f, R6.reuse ;  /* 0x0000001fff177819 */ /* 0x100fe20000011406 */
[----:B------:R-:W-:Y:S01]  /*0340*/  IMAD R6, R3, 0x8, R6 ;  /* 0x0000000803067824 */ /* 0x000fe200078e0206 */
[----:B------:R-:W-:-:S02]  /*0350*/  SHF.R.S32.HI R27, RZ, 0x1f, R17 ;  /* 0x0000001fff1b7819 */ /* 0x000fc40000011411 */
[----:B------:R-:W-:-:S07]  /*0360*/  ISETP.GE.U32.AND.EX P0, PT, R23, UR5, PT, P0 ;  /* 0x0000000517007c0c */ /* 0x000fce000bf06100 */
[----:B------:R-:W1:Y:S01]  /*0370*/  @!P1 LDC.64 R14, c[0x0][0x388] ;  /* 0x0000e200ff0e9b82 */ /* 0x000e620000000a00 */
[----:B------:R-:W-:Y:S01]  /*0380*/  @!P1 IMAD.IADD R25, R2, 0x1, R26 ;  /* 0x0000000102199824 */ /* 0x000fe200078e021a */
[----:B------:R-:W-:Y:S04]  /*0390*/  @P1 STS.64 [R16+-0x8], RZ ;  /* 0xfffff8ff10001388 */ /* 0x000fe80000000a00 */
[C---:B------:R-:W-:Y:S01]  /*03a0*/  @!P1 IADD3 R23, P2, PT, R25.reuse, R12, RZ ;  /* 0x0000000c19179210 */ /* 0x040fe20007f5e0ff */
[----:B------:R-:W-:Y:S03]  /*03b0*/  @P1 STS.64 [R16], RZ ;  /* 0x000000ff10001388 */ /* 0x000fe60000000a00 */
[----:B------:R-:W-:-:S02]  /*03c0*/  @!P1 LEA.HI.X.SX32 R28, R25, RZ, 0x1, P2 ;  /* 0x000000ff191c9211 */ /* 0x000fc400010f0eff */
[----:B-1----:R-:W-:-:S04]  /*03d0*/  @!P1 LEA R24, P2, R23, R14, 0x3 ;  /* 0x0000000e17189211 */ /* 0x002fc800078418ff */
[----:B------:R-:W-:Y:S01]  /*03e0*/  @!P1 LEA.HI.X R25, R23, R15, R28, 0x3, P2 ;  /* 0x0000000f17199211 */ /* 0x000fe200010f1c1c */
[----:B------:R-:W-:Y:S01]  /*03f0*/  @!P0 IMAD.IADD R28, R2, 0x1, R26 ;  /* 0x00000001021c8824 */ /* 0x000fe200078e021a */
[----:B------:R-:W1:Y:S01]  /*0400*/  @!P0 LDC.64 R14, c[0x0][0x388] ;  /* 0x0000e200ff0e8b82 */ /* 0x000e620000000a00 */
[--C-:B------:R-:W-:Y:S02]  /*0410*/  SHF.R.S32.HI R23, RZ, 0x1f, R18.reuse ;  /* 0x0000001fff177819 */ /* 0x100fe40000011412 */
[----:B------:R-:W-:Y:S01]  /*0420*/  @!PT LDS RZ, [RZ] ;  /* 0x00000000fffff984 */ /* 0x000fe20000000800 */
[----:B------:R-:W-:Y:S01]  /*0430*/  @!PT LDS RZ, [RZ] ;  /* 0x00000000fffff984 */ /* 0x000fe20000000800 */
[----:B------:R-:W-:Y:S01]  /*0440*/  @!PT LDS RZ, [RZ] ;  /* 0x00000000fffff984 */ /* 0x000fe20000000800 */
[----:B------:R2:W-:Y:S01]  /*0450*/  @!P1 LDGSTS.E.BYPASS.128 [R9], desc[UR6][R24.64] ;  /* 0x0000000018099fae */ /* 0x0005e2000b981806 */
[----:B------:R-:W-:Y:S01]  /*0460*/  ISETP.GE.U32.AND P1, PT, R18, UR4, PT ;  /* 0x0000000412007c0c */ /* 0x000fe2000bf26070 */
[----:B------:R-:W-:-:S03]  /*0470*/  IMAD R18, R3, 0x8, R18 ;  /* 0x0000000803127824 */ /* 0x000fc600078e0212 */
[----:B------:R-:W-:Y:S02]  /*0480*/  ISETP.GE.U32.AND.EX P1, PT, R23, UR5, PT, P1 ;  /* 0x0000000517007c0c */ /* 0x000fe4000bf26110 */
[----:B------:R-:W-:Y:S01]  /*0490*/  @!P0 IADD3 R23, P2, PT, R28, R7, RZ ;  /* 0x000000071c178210 */ /* 0x000fe20007f5e0ff */
[----:B------:R-:W-:-:S03]  /*04a0*/  IMAD R7, R3, 0x8, R7 ;  /* 0x0000000803077824 */ /* 0x000fc600078e0207 */
[----:B------:R-:W-:Y:S01]  /*04b0*/  @!P0 LEA.HI.X.SX32 R28, R28, RZ, 0x1, P2 ;  /* 0x000000ff1c1c8211 */ /* 0x000fe200010f0eff */
[----:B--2---:R-:W-:Y:S01]  /*04c0*/  IMAD R9, R3, 0x40, R9 ;  /* 0x0000004003097824 */ /* 0x004fe200078e0209 */
[----:B-1----:R-:W-:-:S04]  /*04d0*/  @!P0 LEA R24, P2, R23, R14, 0x3 ;  /* 0x0000000e17188211 */ /* 0x002fc800078418ff */
[----:B------:R-:W-:Y:S01]  /*04e0*/  @!P0 LEA.HI.X R25, R23, R15, R28, 0x3, P2 ;  /* 0x0000000f17198211 */ /* 0x000fe200010f1c1c */
[----:B------:R-:W-:Y:S01]  /*04f0*/  @P0 IMAD R23, R3, 0x10, R16 ;  /* 0x0000001003170824 */ /* 0x000fe200078e0210 */
[----:B------:R-:W1:Y:S01]  /*0500*/  @!P1 LDC.64 R14, c[0x0][0x388] ;  /* 0x0000e200ff0e9b82 */ /* 0x000e620000000a00 */
[----:B------:R-:W-:-:S03]  /*0510*/  @!P1 IMAD.IADD R28, R2, 0x1, R26 ;  /* 0x00000001021c9824 */ /* 0x000fc600078e021a */
        /* <DEDUP_REMOVED lines=8> */
[----:B--2---:R-:W-:Y:S01]  /*05a0*/  @P1 IMAD R23, R3, 0x20, R16 ;  /* 0x0000002003171824 */ /* 0x004fe200078e0210 */
[----:B------:R-:W-:Y:S02]  /*05b0*/  ISETP.GE.U32.AND.EX P0, PT, R27, UR5, PT, P0 ;  /* 0x000000051b007c0c */ /* 0x000fe4000bf06100 */
[C---:B------:R-:W-:Y:S01]  /*05c0*/  @!P1 IADD3 R27, P2, PT, R28.reuse, R11, RZ ;  /* 0x0000000b1c1b9210 */ /* 0x040fe20007f5e0ff */
[C---:B------:R-:W-:Y:S01]  /*05d0*/  IMAD R11, R3.reuse, 0x8, R11 ;  /* 0x00000008030b7824 */ /* 0x040fe200078e020b */
[----:B------:R-:W-:Y:S02]  /*05e0*/  @P1 STS.64 [R23+-0x8], RZ ;  /* 0xfffff8ff17001388 */ /* 0x000fe40000000a00 */
[----:B------:R-:W-:Y:S01]  /*05f0*/  @!P1 LEA.HI.X.SX32 R28, R28, RZ, 0x1, P2 ;  /* 0x000000ff1c1c9211 */ /* 0x000fe200010f0eff */
[----:B---3--:R-:W-:Y:S01]  /*0600*/  IMAD R13, R3, 0x40, R13 ;  /* 0x00000040030d7824 */ /* 0x008fe200078e020d */
[C---:B-1----:R-:W-:Y:S01]  /*0610*/  @!P1 LEA R24, P2, R27.reuse, R14, 0x3 ;  /* 0x0000000e1b189211 */ /* 0x042fe200078418ff */
[----:B------:R1:W-:Y:S03]  /*0620*/  @P1 STS.64 [R23], RZ ;  /* 0x000000ff17001388 */ /* 0x0003e60000000a00 */
[----:B------:R-:W-:Y:S01]  /*0630*/  @!P1 LEA.HI.X R25, R27, R15, R28, 0x3, P2 ;  /* 0x0000000f1b199211 */ /* 0x000fe200010f1c1c */
[----:B------:R-:W-:Y:S01]  /*0640*/  @!P0 IMAD.IADD R29, R2, 0x1, R26 ;  /* 0x00000001021d8824 */ /* 0x000fe200078e021a */
[----:B------:R-:W2:Y:S03]  /*0650*/  @!P0 LDC.64 R14, c[0x0][0x388] ;  /* 0x0000e200ff0e8b82 */ /* 0x000ea60000000a00 */
[----:B------:R-:W-:Y:S01]  /*0660*/  @!PT LDS RZ, [RZ] ;  /* 0x00000000fffff984 */ /* 0x000fe20000000800 */
[----:B------:R-:W-:Y:S01]  /*0670*/  @!PT LDS RZ, [RZ] ;  /* 0x00000000fffff984 */ /* 0x000fe20000000800 */
[----:B------:R-:W-:Y:S01]  /*0680*/  @!PT LDS RZ, [RZ] ;  /* 0x00000000fffff984 */ /* 0x000fe20000000800 */
[----:B------:R3:W-:Y:S01]  /*0690*/  @!P1 LDGSTS.E.BYPASS.128 [R21], desc[UR6][R24.64] ;  /* 0x0000000018159fae */ /* 0x0007e2000b981806 */
[----:B------:R-:W-:Y:S01]  /*06a0*/  @!P0 IADD3 R27, P1, PT, R29, R10, RZ ;  /* 0x0000000a1d1b8210 */ /* 0x000fe20007f3e0ff */
[----:B------:R-:W-:Y:S01]  /*06b0*/  IMAD R10, R3, 0x8, R10 ;  /* 0x00000008030a7824 */ /* 0x000fe200078e020a */
[----:B-1----:R-:W-:-:S02]  /*06c0*/  IADD3 R23, PT, PT, R0, R12, R0 ;  /* 0x0000000c00177210 */ /* 0x002fc40007ffe000 */
[----:B------:R-:W-:Y:S02]  /*06d0*/  @!P0 LEA.HI.X.SX32 R28, R29, RZ, 0x1, P1 ;  /* 0x000000ff1d1c8211 */ /* 0x000fe400008f0eff */
[----:B------:R-:W-:Y:S01]  /*06e0*/  IADD3 R12, PT, PT, R0, R23, R0 ;  /* 0x00000017000c7210 */ /* 0x000fe20007ffe000 */
[----:B---3--:R-:W-:Y:S01]  /*06f0*/  IMAD R21, R3, 0x40, R21 ;  /* 0x0000004003157824 */ /* 0x008fe200078e0215 */
[----:B--2---:R-:W-:-:S04]  /*0700*/  @!P0 LEA R14, P1, R27, R14, 0x3 ;  /* 0x0000000e1b0e8211 */ /* 0x004fc800078218ff */
        /* <DEDUP_REMOVED lines=9> */
[----:B------:R-:W-:Y:S01]  /*07a0*/  ISETP.NE.AND P0, PT, R22, RZ, PT ;  /* 0x000000ff1600720c */ /* 0x000fe20003f05270 */
[----:B--2---:R-:W-:-:S12]  /*07b0*/  IMAD R20, R3, 0x40, R20 ;  /* 0x0000004003147824 */ /* 0x004fd800078e0214 */
[----:B-1----:R-:W-:Y:S05]  /*07c0*/  @P0 BRA `(.L_x_26) ;  /* 0xfffffff800c00947 */ /* 0x002fea000383ffff */
.L_x_25:
[----:B------:R-:W1:Y:S01]  /*07d0*/  S2R R13, SR_CgaCtaId ;  /* 0x00000000000d7919 */ /* 0x000e620000008800 */
[----:B------:R-:W-:-:S04]  /*07e0*/  LOP3.LUT R10, R8, 0x3, RZ, 0xc0, !PT ;  /* 0x00000003080a7812 */ /* 0x000fc800078ec0ff */
[----:B------:R-:W-:-:S13]  /*07f0*/  ISETP.NE.AND P0, PT, R10, RZ, PT ;  /* 0x000000ff0a00720c */ /* 0x000fda0003f05270 */
[----:B------:R-:W-:Y:S05]  /*0800*/  @!P0 BRA `(.L_x_27) ;  /* 0x00000000008c8947 */ /* 0x000fea0003800000 */
[----:B------:R-:W2:Y:S01]  /*0810*/  S2UR UR5, SR_CgaCtaId ;  /* 0x00000000000579c3 */ /* 0x000ea20000008800 */
[----:B------:R-:W3:Y:S01]  /*0820*/  LDCU.64 UR8, c[0x0][0x388] ;  /* 0x00007100ff0877ac */ /* 0x000ee20008000a00 */
[----:B------:R-:W-:Y:S02]  /*0830*/  IMAD.IADD R11, R2, 0x1, R26 ;  /* 0x00000001020b7824 */ /* 0x000fe400078e021a */
[----:B------:R-:W-:Y:S01]  /*0840*/  IMAD R2, R4, 0x2, R12 ;  /* 0x0000000204027824 */ /* 0x000fe200078e020c */
[----:B------:R-:W-:Y:S01]  /*0850*/  UMOV UR4, 0x400 ;  /* 0x0000040000047882 */ /* 0x000fe20000000000 */
[----:B------:R-:W-:Y:S01]  /*0860*/  IMAD.MOV R10, RZ, RZ, -R10 ;  /* 0x000000ffff0a7224 */ /* 0x000fe200078e0a0a */
[C---:B------:R-:W-:Y:S01]  /*0870*/  IADD3 R7, P0, PT, R11.reuse, R12, RZ ;  /* 0x0000000c0b077210 */ /* 0x040fe20007f1e0ff */
[----:B------:R-:W4:Y:S03]  /*0880*/  LDCU.64 UR10, c[0x0][0x380] ;  /* 0x00007000ff0a77ac */ /* 0x000f260008000a00 */
[C---:B------:R-:W-:Y:S01]  /*0890*/  LEA.HI.X.SX32 R8, R11.reuse, RZ, 0x1, P0 ;  /* 0x000000ff0b087211 */ /* 0x040fe200000f0eff */
[----:B------:R-:W-:Y:S01]  /*08a0*/  IMAD.IADD R11, R11, 0x1, R12 ;  /* 0x000000010b0b7824 */ /* 0x000fe200078e020c */
[----:B---3--:R-:W-:-:S04]  /*08b0*/  LEA R6, P0, R7, UR8, 0x3 ;  /* 0x0000000807067c11 */ /* 0x008fc8000f8018ff */
[----:B------:R-:W-:Y:S01]  /*08c0*/  LEA.HI.X R7, R7, UR9, R8, 0x3, P0 ;  /* 0x0000000907077c11 */ /* 0x000fe200080f1c08 */
[----:B--2---:R-:W-:-:S06]  /*08d0*/  ULEA UR4, UR5, UR4, 0x18 ;  /* 0x0000000405047291 */ /* 0x004fcc000f8ec0ff */
[----:B------:R-:W-:Y:S02]  /*08e0*/  LEA R9, R4, UR4, 0x4 ;  /* 0x0000000404097c11 */ /* 0x000fe4000f8e20ff */
[----:B------:R-:W-:-:S03]  /*08f0*/  LEA R2, R2, UR4, 0x3 ;  /* 0x0000000402027c11 */ /* 0x000fc6000f8e18ff */
[----:B------:R-:W-:Y:S02]  /*0900*/  IMAD R12, R12, 0x8, R9 ;  /* 0x000000080c0c7824 */ /* 0x000fe400078e0209 */
[----:B----4-:R-:W-:-:S07]  /*0910*/  VIADD R2, R2, 0x8 ;  /* 0x0000000802027836 */ /* 0x010fce0000000000 */
.L_x_28:
[----:B------:R-:W-:Y:S01]  /*0920*/  ISETP.GE.U32.AND P0, PT, R11, UR10, PT ;  /* 0x0000000a0b007c0c */ /* 0x000fe2000bf06070 */
[----:B------:R-:W-:Y:S01]  /*0930*/  IMAD.MOV.U32 R9, RZ, RZ, R7 ;  /* 0x000000ffff097224 */ /* 0x000fe200078e0007 */
[--C-:B------:R-:W-:Y:S01]  /*0940*/  SHF.R.S32.HI R8, RZ, 0x1f, R11.reuse ;  /* 0x0000001fff087819 */ /* 0x100fe2000001140b */
[----:B------:R-:W-:Y:S02]  /*0950*/  VIADD R10, R10, 0x1 ;  /* 0x000000010a0a7836 */ /* 0x000fe40000000000 */
[----:B------:R-:W-:Y:S01]  /*0960*/  IMAD.IADD R11, R0, 0x1, R11 ;  /* 0x00000001000b7824 */ /* 0x000fe200078e020b */
[----:B------:R-:W-:Y:S01]  /*0970*/  ISETP.GE.U32.AND.EX P0, PT, R8, UR11, PT, P0 ;  /* 0x0000000b08007c0c */ /* 0x000fe2000bf06100 */
[----:B------:R-:W-:-:S04]  /*0980*/  IMAD.MOV.U32 R8, RZ, RZ, R6 ;  /* 0x000000ffff087224 */ /* 0x000fc800078e0006 */
[----:B------:R-:W-:-:S08]  /*0990*/  IMAD.WIDE.U32 R6, R3, 0x10, R8 ;  /* 0x0000001003067825 */ /* 0x000fd000078e0008 */
[----:B------:R-:W-:Y:S04]  /*09a0*/  @P0 STS.64 [R2+-0x8], RZ ;  /* 0xfffff8ff02000388 */ /* 0x000fe80000000a00 */
[----:B------:R2:W-:Y:S04]  /*09b0*/  @P0 STS.64 [R2], RZ ;  /* 0x000000ff02000388 */ /* 0x0005e80000000a00 */
[----:B------:R-:W-:Y:S01]  /*09c0*/  @!PT LDS RZ, [RZ] ;  /* 0x00000000fffff984 */ /* 0x000fe20000000800 */
[----:B------:R-:W-:Y:S01]  /*09d0*/  @!PT LDS RZ, [RZ] ;  /* 0x00000000fffff984 */ /* 0x000fe20000000800 */
[----:B------:R-:W-:Y:S01]  /*09e0*/  @!PT LDS RZ, [RZ] ;  /* 0x00000000fffff984 */ /* 0x000fe20000000800 */
[----:B------:R3:W-:Y:S01]  /*09f0*/  @!P0 LDGSTS.E.BYPASS.128 [R12], desc[UR6][R8.64] ;  /* 0x00000000080c8fae */ /* 0x0007e2000b981806 */
[----:B------:R-:W-:Y:S01]  /*0a00*/  ISETP.NE.AND P0, PT, R10, RZ, PT ;  /* 0x000000ff0a00720c */ /* 0x000fe20003f05270 */
[----:B--2---:R-:W-:-:S02]  /*0a10*/  IMAD R2, R3, 0x10, R2 ;  /* 0x0000001003027824 */ /* 0x004fc400078e0202 */
[----:B---3--:R-:W-:-:S10]  /*0a20*/  IMAD R12, R3, 0x10, R12 ;  /* 0x00000010030c7824 */ /* 0x008fd400078e020c */
[----:B------:R-:W-:Y:S05]  /*0a30*/  @P0 BRA `(.L_x_28) ;  /* 0xfffffffc00b80947 */ /* 0x000fea000383ffff */
.L_x_27:
[----:B------:R-:W0:Y:S01]  /*0a40*/  LDGDEPBAR ;  /* 0x00000000000079af */ /* 0x000e220000000000 */
[----:B------:R-:W-:Y:S01]  /*0a50*/  MOV R2, 0x400 ;  /* 0x0000040000027802 */ /* 0x000fe20000000f00 */
[----:B------:R-:W-:Y:S03]  /*0a60*/  BSSY.RECONVERGENT B0, `(.L_x_29) ;  /* 0x0000016000007945 */ /* 0x000fe60003800200 */
[----:B-1----:R-:W-:-:S05]  /*0a70*/  LEA R2, R13, R2, 0x18 ;  /* 0x000000020d027211 */ /* 0x002fca00078ec0ff */
[----:B------:R-:W-:Y:S01]  /*0a80*/  IMAD R0, R4, 0x60, R2 ;  /* 0x0000006004007824 */ /* 0x000fe200078e0202 */
[----:B------:R-:W-:-:S04]  /*0a90*/  DEPBAR.LE SB0, 0x0 ;  /* 0x000080000000791a */ /* 0x000fc80000000000 */
[----:B------:R-:W-:Y:S06]  /*0aa0*/  BAR.SYNC.DEFER_BLOCKING 0x0 ;  /* 0x0000000000007b1d */ /* 0x000fec0000010000 */
[----:B------:R-:W1:Y:S04]  /*0ab0*/  LDS.128 R8, [R0] ;  /* 0x0000000000087984 */ /* 0x000e680000000c00 */
[----:B------:R2:W3:Y:S04]  /*0ac0*/  LDS.64 R18, [R0+0x10] ;  /* 0x0000100000127984 */ /* 0x0004e80000000a00 */
[----:B------:R2:W4:Y:S04]  /*0ad0*/  LDS.64 R12, [R0+0x18] ;  /* 0x00001800000c7984 */ /* 0x0005280000000a00 */
[----:B------:R2:W5:Y:S04]  /*0ae0*/  LDS.64 R14, [R0+0x20] ;  /* 0x00002000000e7984 */ /* 0x0005680000000a00 */
[----:B------:R2:W2:Y:S01]  /*0af0*/  LDS.64 R6, [R0+0x28] ;  /* 0x0000280000067984 */ /* 0x0004a20000000a00 */
[----:B-1----:R-:W-:Y:S01]  /*0b00*/  ISETP.NE.AND P0, PT, R8, R9, PT ;  /* 0x000000090800720c */ /* 0x002fe20003f05270 */
[----:B------:R-:W-:-:S02]  /*0b10*/  IMAD.MOV.U32 R16, RZ, RZ, R10 ;  /* 0x000000ffff107224 */ /* 0x000fc400078e000a */
[----:B------:R-:W-:-:S10]  /*0b20*/  IMAD.MOV.U32 R17, RZ, RZ, R11 ;  /* 0x000000ffff117224 */ /* 0x000fd400078e000b */
[----:B---345:R-:W-:Y:S05]  /*0b30*/  @!P0 BRA `(.L_x_30) ;  /* 0x0000000000208947 */ /* 0x038fea0003800000 */
[----:B------:R-:W-:Y:S01]  /*0b40*/  ISETP.NE.AND P1, PT, R10, R11, PT ;  /* 0x0000000b0a00720c */ /* 0x000fe20003f25270 */
[----:B------:R-:W-:Y:S02]  /*0b50*/  IMAD.MOV.U32 R16, RZ, RZ, R8 ;  /* 0x000000ffff107224 */ /* 0x000fe400078e0008 */
[----:B------:R-:W-:-:S10]  /*0b60*/  IMAD.MOV.U32 R17, RZ, RZ, R9 ;  /* 0x000000ffff117224 */ /* 0x000fd400078e0009 */
[----:B------:R-:W-:-:S04]  /*0b70*/  @P1 ISETP.NE.AND P0, PT, R8, -0x1, PT ;  /* 0xffffffff0800180c */ /* 0x000fc80003f05270 */
[----:B------:R-:W-:-:S04]  /*0b80*/  @P1 ISETP.NE.AND P0, PT, R10, -0x1, P0 ;  /* 0xffffffff0a00180c */ /* 0x000fc80000705270 */
[----:B------:R-:W-:-:S04]  /*0b90*/  @P1 ISETP.EQ.AND P0, PT, R9, R10, P0 ;  /* 0x0000000a0900120c */ /* 0x000fc80000702270 */
[----:B------:R-:W-:Y:S02]  /*0ba0*/  @P1 SEL R16, R8, 0xffffffff, P0 ;  /* 0xffffffff08101807 */ /* 0x000fe40000000000 */
[----:B------:R-:W-:-:S07]  /*0bb0*/  @P1 SEL R17, R11, 0xffffffff, P0 ;  /* 0xffffffff0b111807 */ /* 0x000fce0000000000 */
.L_x_30:
[----:B------:R-:W-:Y:S05]  /*0bc0*/  BSYNC.RECONVERGENT B0 ;  /* 0x0000000000007941 */ /* 0x000fea0003800200 */
.L_x_29:
[----:B------:R1:W-:Y:S01]  /*0bd0*/  STS.64 [R0+0x8], R16 ;  /* 0x0000081000007388 */ /* 0x0003e20000000a00 */
[----:B------:R-:W-:Y:S01]  /*0be0*/  ISETP.NE.AND P0, PT, R16, R17, PT ;  /* 0x000000111000720c */ /* 0x000fe20003f05270 */
[----:B------:R-:W-:Y:S01]  /*0bf0*/  BSSY.RECONVERGENT B0, `(.L_x_31) ;  /* 0x000000c000007945 */ /* 0x000fe20003800200 */
[----:B------:R-:W-:Y:S02]  /*0c00*/  IMAD.MOV.U32 R8, RZ, RZ, R18 ;  /* 0x000000ffff087224 */ /* 0x000fe400078e0012 */
[----:B------:R-:W-:-:S09]  /*0c10*/  IMAD.MOV.U32 R9, RZ, RZ, R19 ;  /* 0x000000ffff097224 */ /* 0x000fd200078e0013 */
[----:B-1----:R-:W-:Y:S05]  /*0c20*/  @!P0 BRA `(.L_x_32) ;  /* 0x0000000000208947 */ /* 0x002fea0003800000 */
        /* <DEDUP_REMOVED lines=8> */
.L_x_32:
[----:B------:R-:W-:Y:S05]  /*0cb0*/  BSYNC.RECONVERGENT B0 ;  /* 0x0000000000007941 */ /* 0x000fea0003800200 */
.L_x_31:
[----:B------:R-:W-:Y:S01]  /*0cc0*/  ISETP.NE.AND P0, PT, R8, R9, PT ;  /* 0x000000090800720c */ /* 0x000fe20003f05270 */
[----:B------:R-:W-:Y:S01]  /*0cd0*/  BSSY.RECONVERGENT B0, `(.L_x_33) ;  /* 0x000000c000007945 */ /* 0x000fe20003800200 */
[----:B------:R-:W-:Y:S02]  /*0ce0*/  IMAD.MOV.U32 R10, RZ, RZ, R12 ;  /* 0x000000ffff0a7224 */ /* 0x000fe400078e000c */
[----:B------:R-:W-:-:S09]  /*0cf0*/  IMAD.MOV.U32 R11, RZ, RZ, R13 ;  /* 0x000000ffff0b7224 */ /* 0x000fd200078e000d */
[----:B------:R-:W-:Y:S05]  /*0d00*/  @!P0 BRA `(.L_x_34) ;  /* 0x0000000000208947 */ /* 0x000fea0003800000 */
        /* <DEDUP_REMOVED lines=8> */
.L_x_34:
[----:B------:R-:W-:Y:S05]  /*0d90*/  BSYNC.RECONVERGENT B0 ;  /* 0x0000000000007941 */ /* 0x000fea0003800200 */
.L_x_33:
        /* <DEDUP_REMOVED lines=13> */
.L_x_36:
[----:B------:R-:W-:Y:S05]  /*0e70*/  BSYNC.RECONVERGENT B0 ;  /* 0x0000000000007941 */ /* 0x000fea0003800200 */
.L_x_35:
[----:B------:R-:W1:Y:S01]  /*0e80*/  LDS.64 R14, [R0+0x30] ;  /* 0x00003000000e7984 */ /* 0x000e620000000a00 */
[----:B------:R-:W-:Y:S01]  /*0e90*/  ISETP.NE.AND P0, PT, R12, R13, PT ;  /* 0x0000000d0c00720c */ /* 0x000fe20003f05270 */
[----:B------:R-:W-:Y:S02]  /*0ea0*/  BSSY.RECONVERGENT B0, `(.L_x_37) ;  /* 0x0000014000007945 */ /* 0x000fe40003800200 */
[----:B------:R-:W3:Y:S04]  /*0eb0*/  LDS.64 R16, [R0+0x38] ;  /* 0x0000380000107984 */ /* 0x000ee80000000a00 */
[----:B------:R-:W4:Y:S04]  /*0ec0*/  LDS.64 R18, [R0+0x40] ;  /* 0x0000400000127984 */ /* 0x000f280000000a00 */
[----:B------:R-:W5:Y:S04]  /*0ed0*/  LDS.64 R20, [R0+0x48] ;  /* 0x0000480000147984 */ /* 0x000f680000000a00 */
[----:B------:R-:W1:Y:S04]  /*0ee0*/  LDS.64 R22, [R0+0x50] ;  /* 0x0000500000167984 */ /* 0x000e680000000a00 */
[----:B------:R-:W1:Y:S04]  /*0ef0*/  LDS.64 R24, [R0+0x58] ;  /* 0x0000580000187984 */ /* 0x000e680000000a00 */
[----:B------:R-:W-:Y:S04]  /*0f00*/  STS.64 [R0+0x18], R10 ;  /* 0x0000180a00007388 */ /* 0x000fe80000000a00 */
[----:B------:R-:W-:Y:S04]  /*0f10*/  STS.64 [R0+0x20], R12 ;  /* 0x0000200c00007388 */ /* 0x000fe80000000a00 */
[----:B------:R2:W-:Y:S02]  /*0f20*/  STS.64 [R0+0x10], R8 ;  /* 0x0000100800007388 */ /* 0x0005e40000000a00 */
[----:B--2---:R-:W-:-:S02]  /*0f30*/  IMAD.MOV.U32 R8, RZ, RZ, R6 ;  /* 0x000000ffff087224 */ /* 0x004fc400078e0006 */
[----:B------:R-:W-:Y:S01]  /*0f40*/  IMAD.MOV.U32 R9, RZ, RZ, R7 ;  /* 0x000000ffff097224 */ /* 0x000fe200078e0007 */
[----:B---3--:R-:W-:Y:S06]  /*0f50*/  @!P0 BRA `(.L_x_38) ;  /* 0x0000000000208947 */ /* 0x008fec0003800000 */
        /* <DEDUP_REMOVED lines=8> */
.L_x_38:
[----:B------:R-:W-:Y:S05]  /*0fe0*/  BSYNC.RECONVERGENT B0 ;  /* 0x0000000000007941 */ /* 0x000fea0003800200 */
.L_x_37:
[----:B------:R2:W-:Y:S01]  /*0ff0*/  STS.64 [R0+0x28], R8 ;  /* 0x0000280800007388 */ /* 0x0005e20000000a00 */
[----:B------:R-:W-:Y:S01]  /*1000*/  ISETP.NE.AND P0, PT, R8, R9, PT ;  /* 0x000000090800720c */ /* 0x000fe20003f05270 */
[----:B------:R-:W-:Y:S01]  /*1010*/  BSSY.RECONVERGENT B0, `(.L_x_39) ;  /* 0x000000c000007945 */ /* 0x000fe20003800200 */
[----:B-1----:R-:W-:Y:S02]  /*1020*/  IMAD.MOV.U32 R6, RZ, RZ, R14 ;  /* 0x000000ffff067224 */ /* 0x002fe400078e000e */
[----:B------:R-:W-:-:S09]  /*1030*/  IMAD.MOV.U32 R7, RZ, RZ, R15 ;  /* 0x000000ffff077224 */ /* 0x000fd200078e000f */
[----:B--2---:R-:W-:Y:S05]  /*1040*/  @!P0 BRA `(.L_x_40) ;  /* 0x0000000000208947 */ /* 0x004fea0003800000 */
        /* <DEDUP_REMOVED lines=8> */
.L_x_40:
[----:B------:R-:W-:Y:S05]  /*10d0*/  BSYNC.RECONVERGENT B0 ;  /* 0x0000000000007941 */ /* 0x000fea0003800200 */
.L_x_39:
        /* <DEDUP_REMOVED lines=14> */
.L_x_42:
[----:B------:R-:W-:Y:S05]  /*11c0*/  BSYNC.RECONVERGENT B0 ;  /* 0x0000000000007941 */ /* 0x000fea0003800200 */
.L_x_41:
[----:B------:R1:W-:Y:S01]  /*11d0*/  STS.64 [R0+0x38], R8 ;  /* 0x0000380800007388 */ /* 0x0003e20000000a00 */
[----:B------:R-:W-:Y:S01]  /*11e0*/  ISETP.NE.AND P0, PT, R8, R9, PT ;  /* 0x000000090800720c */ /* 0x000fe20003f05270 */
[----:B------:R-:W-:Y:S01]  /*11f0*/  BSSY.RECONVERGENT B0, `(.L_x_43) ;  /* 0x000000c000007945 */ /* 0x000fe20003800200 */
[----:B----4-:R-:W-:Y:S02]  /*1200*/  IMAD.MOV.U32 R6, RZ, RZ, R18 ;  /* 0x000000ffff067224 */ /* 0x010fe400078e0012 */
        /* <DEDUP_REMOVED lines=10> */
.L_x_44:
[----:B------:R-:W-:Y:S05]  /*12b0*/  BSYNC.RECONVERGENT B0 ;  /* 0x0000000000007941 */ /* 0x000fea0003800200 */
.L_x_43:
[----:B------:R1:W-:Y:S01]  /*12c0*/  STS.64 [R0+0x40], R6 ;  /* 0x0000400600007388 */ /* 0x0003e20000000a00 */
[----:B------:R-:W-:Y:S01]  /*12d0*/  ISETP.NE.AND P0, PT, R6, R7, PT ;  /* 0x000000070600720c */ /* 0x000fe20003f05270 */
[----:B------:R-:W-:Y:S01]  /*12e0*/  BSSY.RECONVERGENT B0, `(.L_x_45) ;  /* 0x000000c000007945 */ /* 0x000fe20003800200 */
[----:B-----5:R-:W-:Y:S02]  /*12f0*/  IMAD.MOV.U32 R8, RZ, RZ, R20 ;  /* 0x000000ffff087224 */ /* 0x020fe400078e0014 */
        /* <DEDUP_REMOVED lines=10> */
.L_x_46:
[----:B------:R-:W-:Y:S05]  /*13a0*/  BSYNC.RECONVERGENT B0 ;  /* 0x0000000000007941 */ /* 0x000fea0003800200 */
.L_x_45:
        /* <DEDUP_REMOVED lines=14> */
.L_x_48:
[----:B------:R-:W-:Y:S05]  /*1490*/  BSYNC.RECONVERGENT B0 ;  /* 0x0000000000007941 */ /* 0x000fea0003800200 */
.L_x_47:
        /* <DEDUP_REMOVED lines=14> */
.L_x_50:
[----:B------:R-:W-:Y:S05]  /*1580*/  BSYNC.RECONVERGENT B0 ;  /* 0x0000000000007941 */ /* 0x000fea0003800200 */
.L_x_49:
[----:B------:R-:W-:Y:S01]  /*1590*/  VIADD R25, R3, 0xffffffff ;  /* 0xffffffff03197836 */ /* 0x000fe20000000000 */
[----:B------:R1:W-:Y:S01]  /*15a0*/  STS.64 [R0+0x58], R8 ;  /* 0x0000580800007388 */ /* 0x0003e20000000a00 */
[----:B------:R-:W-:Y:S03]  /*15b0*/  BAR.SYNC.DEFER_BLOCKING 0x0 ;  /* 0x0000000000007b1d */ /* 0x000fe60000010000 */
[----:B------:R-:W-:-:S13]  /*15c0*/  ISETP.NE.AND P0, PT, R25, RZ, PT ;  /* 0x000000ff1900720c */ /* 0x000fda0003f05270 */
[----:B-1----:R-:W-:Y:S05]  /*15d0*/  @!P0 BRA `(.L_x_51) ;  /* 0x00000018001c8947 */ /* 0x002fea0003800000 */
[----:B------:R-:W-:Y:S01]  /*15e0*/  IMAD.MOV.U32 R7, RZ, RZ, 0xc ;  /* 0x0000000cff077424 */ /* 0x000fe200078e00ff */
[----:B------:R-:W-:Y:S01]  /*15f0*/  CS2R R20, SRZ ;  /* 0x0000000000147805 */ /* 0x000fe2000001ff00 */
[----:B------:R-:W-:Y:S02]  /*1600*/  BSSY.RECONVERGENT B0, `(.L_x_52) ;  /* 0x0000018000007945 */ /* 0x000fe40003800200 */
[----:B------:R-:W-:-:S04]  /*1610*/  IMAD R24, R4, R7, 0xb ;  /* 0x0000000b04187424 */ /* 0x000fc800078e0207 */
[----:B------:R-:W-:-:S05]  /*1620*/  VIADD R6, R24, 0xfffffff4 ;  /* 0xfffffff418067836 */ /* 0x000fca0000000000 */
[----:B------:R-:W-:-:S13]  /*1630*/  ISETP.GE.AND P0, PT, R6, RZ, PT ;  /* 0x000000ff0600720c */ /* 0x000fda0003f06270 */
[----:B------:R-:W1:Y:S01]  /*1640*/  @P0 LDS.64 R20, [R0+-0x8] ;  /* 0xfffff80000140984 */ /* 0x000e620000000a00 */
[----:B------:R-:W-:Y:S06]  /*1650*/  BAR.SYNC.DEFER_BLOCKING 0x0 ;  /* 0x0000000000007b1d */ /* 0x000fec0000010000 */
[----:B------:R-:W2:Y:S04]  /*1660*/  LDS.64 R10, [R0] ;  /* 0x00000000000a7984 */ /* 0x000ea80000000a00 */
[----:B------:R3:W4:Y:S04]  /*1670*/  LDS.64 R12, [R0+0x8] ;  /* 0x00000800000c7984 */ /* 0x0007280000000a00 */
[----:B------:R3:W5:Y:S04]  /*1680*/  LDS.64 R14, [R0+0x10] ;  /* 0x00001000000e7984 */ /* 0x0007680000000a00 */
[----:B------:R3:W3:Y:S01]  /*1690*/  LDS.64 R16, [R0+0x18] ;  /* 0x0000180000107984 */ /* 0x0006e20000000a00 */
[----:B-1----:R-:W-:-:S03]  /*16a0*/  ISETP.NE.AND P1, PT, R20, R21, PT ;  /* 0x000000151400720c */ /* 0x002fc60003f25270 */
[----:B------:R1:W1:Y:S04]  /*16b0*/  LDS.64 R8, [R0+0x20] ;  /* 0x0000200000087984 */ /* 0x0002680000000a00 */
[----:B------:R1:W1:Y:S01]  /*16c0*/  LDS.64 R6, [R0+0x28] ;  /* 0x0000280000067984 */ /* 0x0002620000000a00 */
[----:B--2---:R-:W-:Y:S02]  /*16d0*/  IMAD.MOV.U32 R18, RZ, RZ, R10 ;  /* 0x000000ffff127224 */ /* 0x004fe400078e000a */
[----:B------:R-:W-:-:S03]  /*16e0*/  IMAD.MOV.U32 R19, RZ, RZ, R11 ;  /* 0x000000ffff137224 */ /* 0x000fc600078e000b */
[----:B----4-:R-:W-:Y:S05]  /*16f0*/  @!P1 BRA `(.L_x_53) ;  /* 0x0000000000209947 */ /* 0x010fea0003800000 */
        /* <DEDUP_REMOVED lines=8> */
.L_x_53:
[----:B------:R-:W-:Y:S05]  /*1780*/  BSYNC.RECONVERGENT B0 ;  /* 0x0000000000007941 */ /* 0x000fea0003800200 */
.L_x_52:
[----:B------:R2:W-:Y:S01]  /*1790*/  STS.64 [R0], R18 ;  /* 0x0000001200007388 */ /* 0x0005e20000000a00 */
[----:B------:R-:W-:Y:S01]  /*17a0*/  BSSY.RECONVERGENT B0, `(.L_x_54) ;  /* 0x000000c000007945 */ /* 0x000fe20003800200 */
[----:B------:R-:W-:Y:S02]  /*17b0*/  IMAD.MOV.U32 R10, RZ, RZ, R12 ;  /* 0x000000ffff0a7224 */ /* 0x000fe400078e000c */
[----:B------:R-:W-:Y:S01]  /*17c0*/  IMAD.MOV.U32 R11, RZ, RZ, R13 ;  /* 0x000000ffff0b7224 */ /* 0x000fe200078e000d */
[----:B------:R-:W-:Y:S06]  /*17d0*/  @!P1 BRA `(.L_x_55) ;  /* 0x0000000000209947 */ /* 0x000fec0003800000 */
        /* <DEDUP_REMOVED lines=8> */
.L_x_55:
[----:B------:R-:W-:Y:S05]  /*1860*/  BSYNC.RECONVERGENT B0 ;  /* 0x0000000000007941 */ /* 0x000fea0003800200 */
.L_x_54:
[----:B------:R4:W-:Y:S01]  /*1870*/  STS.64 [R0+0x8], R10 ;  /* 0x0000080a00007388 */ /* 0x0009e20000000a00 */
[----:B------:R-:W-:Y:S01]  /*1880*/  BSSY.RECONVERGENT B0, `(.L_x_56) ;  /* 0x000000c000007945 */ /* 0x000fe20003800200 */
[----:B-----5:R-:W-:Y:S02]  /*1890*/  IMAD.MOV.U32 R12, RZ, RZ, R14 ;  /* 0x000000ffff0c7224 */ /* 0x020fe400078e000e */
        /* <DEDUP_REMOVED lines=10> */
.L_x_57:
[----:B------:R-:W-:Y:S05]  /*1940*/  BSYNC.RECONVERGENT B0 ;  /* 0x0000000000007941 */ /* 0x000fea0003800200 */
.L_x_56:
[----:B------:R5:W-:Y:S01]  /*1950*/  STS.64 [R0+0x10], R12 ;  /* 0x0000100c00007388 */ /* 0x000be20000000a00 */
[----:B------:R-:W-:Y:S01]  /*1960*/  BSSY.RECONVERGENT B0, `(.L_x_58) ;  /* 0x000000c000007945 */ /* 0x000fe20003800200 */
[----:B---34-:R-:W-:Y:S02]  /*1970*/  IMAD.MOV.U32 R10, RZ, RZ, R16 ;  /* 0x000000ffff0a7224 */ /* 0x018fe400078e0010 */
        /* <DEDUP_REMOVED lines=10> */
.L_x_59:
[----:B------:R-:W-:Y:S05]  /*1a20*/  BSYNC.RECONVERGENT B0 ;  /* 0x0000000000007941 */ /* 0x000fea0003800200 */
.L_x_58:
[----:B------:R3:W-:Y:S01]  /*1a30*/  STS.64 [R0+0x18], R10 ;  /* 0x0000180a00007388 */ /* 0x0007e20000000a00 */
[----:B------:R-:W-:Y:S01]  /*1a40*/  BSSY.RECONVERGENT B0, `(.L_x_60) ;  /* 0x000000c000007945 */ /* 0x000fe20003800200 */
[----:B-1----:R-:W-:Y:S02]  /*1a50*/  IMAD.MOV.U32 R22, RZ, RZ, R8 ;  /* 0x000000ffff167224 */ /* 0x002fe400078e0008 */
        /* <DEDUP_REMOVED lines=10> */
.L_x_61:
[----:B------:R-:W-:Y:S05]  /*1b00*/  BSYNC.RECONVERGENT B0 ;  /* 0x0000000000007941 */ /* 0x000fea0003800200 */
.L_x_60:
[----:B--2---:R-:W1:Y:S01]  /*1b10*/  LDS.64 R18, [R0+0x30] ;  /* 0x0000300000127984 */ /* 0x004e620000000a00 */
[----:B------:R-:W-:Y:S03]  /*1b20*/  BSSY.RECONVERGENT B0, `(.L_x_62) ;  /* 0x0000012000007945 */ /* 0x000fe60003800200 */
[----:B------:R-:W2:Y:S04]  /*1b30*/  LDS.64 R16, [R0+0x38] ;  /* 0x0000380000107984 */ /* 0x000ea80000000a00 */
[----:B------:R-:W4:Y:S04]  /*1b40*/  LDS.64 R14, [R0+0x40] ;  /* 0x00004000000e7984 */ /* 0x000f280000000a00 */
[----:B-----5:R-:W5:Y:S04]  /*1b50*/  LDS.64 R12, [R0+0x48] ;  /* 0x00004800000c7984 */ /* 0x020f680000000a00 */
[----:B---3--:R-:W3:Y:S04]  /*1b60*/  LDS.64 R10, [R0+0x50] ;  /* 0x00005000000a7984 */ /* 0x008ee80000000a00 */
[----:B------:R-:W1:Y:S04]  /*1b70*/  LDS.64 R8, [R0+0x58] ;  /* 0x0000580000087984 */ /* 0x000e680000000a00 */
[----:B------:R2:W-:Y:S02]  /*1b80*/  STS.64 [R0+0x20], R22 ;  /* 0x0000201600007388 */ /* 0x0005e40000000a00 */
[----:B--2---:R-:W-:-:S02]  /*1b90*/  IMAD.MOV.U32 R22, RZ, RZ, R6 ;  /* 0x000000ffff167224 */ /* 0x004fc400078e0006 */
        /* <DEDUP_REMOVED lines=10> */
.L_x_63:
[----:B------:R-:W-:Y:S05]  /*1c40*/  BSYNC.RECONVERGENT B0 ;  /* 0x0000000000007941 */ /* 0x000fea0003800200 */
.L_x_62:
        /* <DEDUP_REMOVED lines=13> */
.L_x_65:
[----:B------:R-:W-:Y:S05]  /*1d20*/  BSYNC.RECONVERGENT B0 ;  /* 0x0000000000007941 */ /* 0x000fea0003800200 */
.L_x_64:
[----:B------:R-:W-:Y:S01]  /*1d30*/  BSSY.RECONVERGENT B0, `(.L_x_66) ;  /* 0x000000d000007945 */ /* 0x000fe20003800200 */
[----:B------:R1:W-:Y:S02]  /*1d40*/  STS.64 [R0+0x30], R6 ;  /* 0x0000300600007388 */ /* 0x0003e40000000a00 */
        /* <DEDUP_REMOVED lines=11> */
.L_x_67:
[----:B------:R-:W-:Y:S05]  /*1e00*/  BSYNC.RECONVERGENT B0 ;  /* 0x0000000000007941 */ /* 0x000fea0003800200 */
.L_x_66:
[----:B------:R1:W-:Y:S01]  /*1e10*/  STS.64 [R0+0x38], R6 ;  /* 0x0000380600007388 */ /* 0x0003e20000000a00 */
[----:B------:R-:W-:Y:S01]  /*1e20*/  BSSY.RECONVERGENT B0, `(.L_x_68) ;  /* 0x000000c000007945 */ /* 0x000fe20003800200 */
[----:B----4-:R-:W-:Y:S02]  /*1e30*/  IMAD.MOV.U32 R16, RZ, RZ, R14 ;  /* 0x000000ffff107224 */ /* 0x010fe400078e000e */
        /* <DEDUP_REMOVED lines=10> */
.L_x_69:
[----:B------:R-:W-:Y:S05]  /*1ee0*/  BSYNC.RECONVERGENT B0 ;  /* 0x0000000000007941 */ /* 0x000fea0003800200 */
.L_x_68:
[----:B------:R4:W-:Y:S01]  /*1ef0*/  STS.64 [R0+0x40], R16 ;  /* 0x0000401000007388 */ /* 0x0009e20000000a00 */
[----:B------:R-:W-:Y:S01]  /*1f00*/  BSSY.RECONVERGENT B0, `(.L_x_70) ;  /* 0x000000c000007945 */ /* 0x000fe20003800200 */
[----:B-1---5:R-:W-:Y:S02]  /*1f10*/  IMAD.MOV.U32 R6, RZ, RZ, R12 ;  /* 0x000000ffff067224 */ /* 0x022fe400078e000c */
        /* <DEDUP_REMOVED lines=10> */
.L_x_71:
[----:B------:R-:W-:Y:S05]  /*1fc0*/  BSYNC.RECONVERGENT B0 ;  /* 0x0000000000007941 */ /* 0x000fea0003800200 */
.L_x_70:
[----:B------:R1:W-:Y:S01]  /*1fd0*/  STS.64 [R0+0x48], R6 ;  /* 0x0000480600007388 */ /* 0x0003e20000000a00 */
[----:B------:R-:W-:Y:S01]  /*1fe0*/  BSSY.RECONVERGENT B0, `(.L_x_72) ;  /* 0x000000c000007945 */ /* 0x000fe20003800200 */
[----:B---3--:R-:W-:Y:S02]  /*1ff0*/  IMAD.MOV.U32 R12, RZ, RZ, R10 ;  /* 0x000000ffff0c7224 */ /* 0x008fe400078e000a */
        /* <DEDUP_REMOVED lines=10> */
.L_x_73:
[----:B------:R-:W-:Y:S05]  /*20a0*/  BSYNC.RECONVERGENT B0 ;  /* 0x0000000000007941 */ /* 0x000fea0003800200 */
.L_x_72:
[----:B------:R3:W-:Y:S01]  /*20b0*/  STS.64 [R0+0x50], R12 ;  /* 0x0000500c00007388 */ /* 0x0007e20000000a00 */
[----:B--2---:R3:W2:Y:S01]  /*20c0*/  FLO.U32 R22, R25 ;  /* 0x0000001900167300 */ /* 0x0046a200000e0000 */
        /* <DEDUP_REMOVED lines=12> */
.L_x_75:
[----:B------:R-:W-:Y:S05]  /*2190*/  BSYNC.RECONVERGENT B0 ;  /* 0x0000000000007941 */ /* 0x000fea0003800200 */
.L_x_74:
[----:B--2---:R-:W-:Y:S01]  /*21a0*/  IADD3 R22, PT, PT, -R22, 0x20, RZ ;  /* 0x0000002016167810 */ /* 0x004fe20007ffe1ff */
[----:B------:R1:W-:Y:S01]  /*21b0*/  STS.64 [R0+0x58], R6 ;  /* 0x0000580600007388 */ /* 0x0003e20000000a00 */
[----:B------:R-:W-:Y:S02]  /*21c0*/  BAR.SYNC.DEFER_BLOCKING 0x0 ;  /* 0x0000000000007b1d */ /* 0x000fe40000010000 */
[----:B------:R-:W-:-:S13]  /*21d0*/  ISETP.NE.AND P0, PT, R22, 0x20, PT ;  /* 0x000000201600780c */ /* 0x000fda0003f05270 */
[----:B-1----:R-:W-:Y:S05]  /*21e0*/  @!P0 BRA `(.L_x_51) ;  /* 0x0000000c00188947 */ /* 0x002fea0003800000 */
[----:B------:R-:W-:-:S07]  /*21f0*/  IMAD.MOV.U32 R23, RZ, RZ, -0x1f ;  /* 0xffffffe1ff177424 */ /* 0x000fce00078e00ff */
.L_x_100:
[----:B-1----:R-:W-:Y:S01]  /*2200*/  VIADD R6, R23, 0x20 ;  /* 0x0000002017067836 */ /* 0x002fe20000000000 */
[----:B------:R-:W-:Y:S01]  /*2210*/  CS2R R8, SRZ ;  /* 0x0000000000087805 */ /* 0x000fe2000001ff00 */
[----:B------:R-:W-:Y:S01]  /*2220*/  IMAD.MOV.U32 R7, RZ, RZ, -0xc ;  /* 0xfffffff4ff077424 */ /* 0x000fe200078e00ff */
[----:B------:R-:W-:Y:S04]  /*2230*/  BSSY.RECONVERGENT B0, `(.L_x_76) ;  /* 0x0000018000007945 */ /* 0x000fe80003800200 */
[----:B------:R-:W-:-:S05]  /*2240*/  SHF.L.U32 R7, R7, R6, RZ ;  /* 0x0000000607077219 */ /* 0x000fca00000006ff */
[----:B------:R-:W-:-:S05]  /*2250*/  IMAD.IADD R7, R24, 0x1, R7 ;  /* 0x0000000118077824 */ /* 0x000fca00078e0207 */
[----:B------:R-:W-:-:S13]  /*2260*/  ISETP.GE.AND P0, PT, R7, RZ, PT ;  /* 0x000000ff0700720c */ /* 0x000fda0003f06270 */
[----:B------:R-:W-:-:S05]  /*2270*/  @P0 IMAD.MOV.U32 R7, RZ, RZ, -0x60 ;  /* 0xffffffa0ff070424 */ /* 0x000fca00078e00ff */
[----:B------:R-:W-:-:S05]  /*2280*/  @P0 SHF.L.U32 R7, R7, R6, RZ ;  /* 0x0000000607070219 */ /* 0x000fca00000006ff */
[----:B---3--:R-:W-:-:S05]  /*2290*/  @P0 IMAD.IADD R12, R0, 0x1, R7 ;  /* 0x00000001000c0824 */ /* 0x008fca00078e0207 */
[----:B------:R-:W1:Y:S01]  /*22a0*/  @P0 LDS.64 R8, [R12+0x58] ;  /* 0x000058000c080984 */ /* 0x000e620000000a00 */
[----:B------:R-:W-:Y:S06]  /*22b0*/  BAR.SYNC.DEFER_BLOCKING 0x0 ;  /* 0x0000000000007b1d */ /* 0x000fec0000010000 */
[----:B--2---:R-:W2:Y:S04]  /*22c0*/  LDS.64 R10, [R0] ;  /* 0x00000000000a7984 */ /* 0x004ea80000000a00 */
[----:B------:R3:W5:Y:S04]  /*22d0*/  LDS.64 R6, [R0+0x8] ;  /* 0x0000080000067984 */ /* 0x0007680000000a00 */
[----:B------:R3:W3:Y:S01]  /*22e0*/  LDS.64 R18, [R0+0x10] ;  /* 0x0000100000127984 */ /* 0x0006e20000000a00 */
[----:B-1----:R-:W-:Y:S01]  /*22f0*/  ISETP.NE.AND P2, PT, R8, R9, PT ;  /* 0x000000090800720c */ /* 0x002fe20003f45270 */
[----:B--2---:R-:W-:-:S02]  /*2300*/  IMAD.MOV.U32 R20, RZ, RZ, R10 ;  /* 0x000000ffff147224 */ /* 0x004fc400078e000a */
[----:B------:R-:W-:-:S10]  /*2310*/  IMAD.MOV.U32 R21, RZ, RZ, R11 ;  /* 0x000000ffff157224 */ /* 0x000fd400078e000b */
[----:B-----5:R-:W-:Y:S05]  /*2320*/  @!P2 BRA `(.L_x_77) ;  /* 0x000000000020a947 */ /* 0x020fea0003800000 */
        /* <DEDUP_REMOVED lines=8> */
.L_x_77:
[----:B------:R-:W-:Y:S05]  /*23b0*/  BSYNC.RECONVERGENT B0 ;  /* 0x0000000000007941 */ /* 0x000fea0003800200 */
.L_x_76:
[----:B----4-:R-:W1:Y:S01]  /*23c0*/  LDS.64 R16, [R0+0x18] ;  /* 0x0000180000107984 */ /* 0x010e620000000a00 */
[----:B------:R-:W-:Y:S03]  /*23d0*/  BSSY.RECONVERGENT B0, `(.L_x_78) ;  /* 0x0000010000007945 */ /* 0x000fe60003800200 */
[----:B------:R-:W2:Y:S04]  /*23e0*/  LDS.64 R14, [R0+0x20] ;  /* 0x00002000000e7984 */ /* 0x000ea80000000a00 */
[----:B------:R-:W4:Y:S04]  /*23f0*/  LDS.64 R12, [R0+0x28] ;  /* 0x00002800000c7984 */ /* 0x000f280000000a00 */
[----:B------:R-:W5:Y:S04]  /*2400*/  LDS.64 R10, [R0+0x30] ;  /* 0x00003000000a7984 */ /* 0x000f680000000a00 */
[----:B------:R3:W-:Y:S02]  /*2410*/  STS.64 [R0], R20 ;  /* 0x0000001400007388 */ /* 0x0007e40000000a00 */
[----:B---3--:R-:W-:-:S02]  /*2420*/  IMAD.MOV.U32 R20, RZ, RZ, R6 ;  /* 0x000000ffff147224 */ /* 0x008fc400078e0006 */
        /* <DEDUP_REMOVED lines=10> */
.L_x_79:
[----:B------:R-:W-:Y:S05]  /*24d0*/  BSYNC.RECONVERGENT B0 ;  /* 0x0000000000007941 */ /* 0x000fea0003800200 */
.L_x_78:
[----:B------:R3:W-:Y:S01]  /*24e0*/  STS.64 [R0+0x8], R20 ;  /* 0x0000081400007388 */ /* 0x0007e20000000a00 */
        /* <DEDUP_REMOVED lines=12> */
.L_x_81:
[----:B------:R-:W-:Y:S05]  /*25b0*/  BSYNC.RECONVERGENT B0 ;  /* 0x0000000000007941 */ /* 0x000fea0003800200 */
.L_x_80:
        /* <DEDUP_REMOVED lines=13> */
.L_x_83:
[----:B------:R-:W-:Y:S05]  /*2690*/  BSYNC.RECONVERGENT B0 ;  /* 0x0000000000007941 */ /* 0x000fea0003800200 */
.L_x_82:
[----:B------:R-:W-:Y:S01]  /*26a0*/  BSSY.RECONVERGENT B0, `(.L_x_84) ;  /* 0x000000d000007945 */ /* 0x000fe20003800200 */
[----:B------:R2:W-:Y:S02]  /*26b0*/  STS.64 [R0+0x18], R6 ;  /* 0x0000180600007388 */ /* 0x0005e40000000a00 */
[----:B--2---:R-:W-:Y:S02]  /*26c0*/  IMAD.MOV.U32 R6, RZ, RZ, R14 ;  /* 0x000000ffff067224 */ /* 0x004fe400078e000e */
        /* <DEDUP_REMOVED lines=10> */
.L_x_85:
[----:B------:R-:W-:Y:S05]  /*2770*/  BSYNC.RECONVERGENT B0 ;  /* 0x0000000000007941 */ /* 0x000fea0003800200 */
.L_x_84:
[----:B------:R-:W-:Y:S01]  /*2780*/  BSSY.RECONVERGENT B0, `(.L_x_86) ;  /* 0x000000d000007945 */ /* 0x000fe20003800200 */
[----:B------:R4:W-:Y:S02]  /*2790*/  STS.64 [R0+0x20], R6 ;  /* 0x0000200600007388 */ /* 0x0009e40000000a00 */
        /* <DEDUP_REMOVED lines=11> */
.L_x_87:
[----:B------:R-:W-:Y:S05]  /*2850*/  BSYNC.RECONVERGENT B0 ;  /* 0x0000000000007941 */ /* 0x000fea0003800200 */
.L_x_86:
[----:B---3--:R-:W1:Y:S01]  /*2860*/  LDS.64 R20, [R0+0x38] ;  /* 0x0000380000147984 */ /* 0x008e620000000a00 */
[----:B------:R-:W-:Y:S03]  /*2870*/  BSSY.RECONVERGENT B0, `(.L_x_88) ;  /* 0x0000011000007945 */ /* 0x000fe60003800200 */
[----:B------:R-:W2:Y:S04]  /*2880*/  LDS.64 R18, [R0+0x40] ;  /* 0x0000400000127984 */ /* 0x000ea80000000a00 */
[----:B------:R-:W3:Y:S04]  /*2890*/  LDS.64 R16, [R0+0x48] ;  /* 0x0000480000107984 */ /* 0x000ee80000000a00 */
[----:B------:R-:W4:Y:S04]  /*28a0*/  LDS.64 R14, [R0+0x50] ;  /* 0x00005000000e7984 */ /* 0x000f280000000a00 */
[----:B------:R-:W1:Y:S04]  /*28b0*/  LDS.64 R12, [R0+0x58] ;  /* 0x00005800000c7984 */ /* 0x000e680000000a00 */
[----:B------:R5:W-:Y:S02]  /*28c0*/  STS.64 [R0+0x28], R6 ;  /* 0x0000280600007388 */ /* 0x000be40000000a00 */
[----:B-----5:R-:W-:-:S02]  /*28d0*/  IMAD.MOV.U32 R6, RZ, RZ, R10 ;  /* 0x000000ffff067224 */ /* 0x020fc400078e000a */
        /* <DEDUP_REMOVED lines=10> */
.L_x_89:
[----:B------:R-:W-:Y:S05]  /*2980*/  BSYNC.RECONVERGENT B0 ;  /* 0x0000000000007941 */ /* 0x000fea0003800200 */
.L_x_88:
        /* <DEDUP_REMOVED lines=13> */
.L_x_91:
[----:B------:R-:W-:Y:S05]  /*2a60*/  BSYNC.RECONVERGENT B0 ;  /* 0x0000000000007941 */ /* 0x000fea0003800200 */
.L_x_90:
        /* <DEDUP_REMOVED lines=13> */
.L_x_93:
[----:B------:R-:W-:Y:S05]  /*2b40*/  BSYNC.RECONVERGENT B0 ;  /* 0x0000000000007941 */ /* 0x000fea0003800200 */
.L_x_92:
[----:B------:R-:W-:Y:S01]  /*2b50*/  BSSY.RECONVERGENT B0, `(.L_x_94) ;  /* 0x000000d000007945 */ /* 0x000fe20003800200 */
[----:B------:R3:W-:Y:S02]  /*2b60*/  STS.64 [R0+0x40], R6 ;  /* 0x0000400600007388 */ /* 0x0007e40000000a00 */
        /* <DEDUP_REMOVED lines=11> */
.L_x_95:
[----:B------:R-:W-:Y:S05]  /*2c20*/  BSYNC.RECONVERGENT B0 ;  /* 0x0000000000007941 */ /* 0x000fea0003800200 */
.L_x_94:
        /* <DEDUP_REMOVED lines=13> */
.L_x_97:
[----:B------:R-:W-:Y:S05]  /*2d00*/  BSYNC.RECONVERGENT B0 ;  /* 0x0000000000007941 */ /* 0x000fea0003800200 */
.L_x_96:
[----:B------:R2:W-:Y:S01]  /*2d10*/  STS.64 [R0+0x50], R10 ;  /* 0x0000500a00007388 */ /* 0x0005e20000000a00 */
[----:B------:R-:W-:Y:S01]  /*2d20*/  VIADD R22, R22, 0x1 ;  /* 0x0000000116167836 */ /* 0x000fe20000000000 */
[----:B------:R-:W-:Y:S01]  /*2d30*/  BSSY.RECONVERGENT B0, `(.L_x_98) ;  /* 0x000000d000007945 */ /* 0x000fe20003800200 */
[----:B-1----:R-:W-:Y:S02]  /*2d40*/  IMAD.MOV.U32 R6, RZ, RZ, R12 ;  /* 0x000000ffff067224 */ /* 0x002fe400078e000c */
[----:B------:R-:W-:Y:S01]  /*2d50*/  IMAD.MOV.U32 R7, RZ, RZ, R13 ;  /* 0x000000ffff077224 */ /* 0x000fe200078e000d */
[----:B------:R-:W-:Y:S01]  /*2d60*/  ISETP.NE.AND P1, PT, R22, 0x20, PT ;  /* 0x000000201600780c */ /* 0x000fe20003f25270 */
[----:B------:R-:W-:-:S12]  /*2d70*/  @!P2 BRA `(.L_x_99) ;  /* 0x000000000020a947 */ /* 0x000fd80003800000 */
        /* <DEDUP_REMOVED lines=8> */
.L_x_99:
[----:B------:R-:W-:Y:S05]  /*2e00*/  BSYNC.RECONVERGENT B0 ;  /* 0x0000000000007941 */ /* 0x000fea0003800200 */
.L_x_98:
[----:B------:R1:W-:Y:S01]  /*2e10*/  STS.64 [R0+0x58], R6 ;  /* 0x0000580600007388 */ /* 0x0003e20000000a00 */
[----:B------:R-:W-:Y:S01]  /*2e20*/  VIADD R23, R23, 0x1 ;  /* 0x0000000117177836 */ /* 0x000fe20000000000 */
[----:B------:R-:W-:Y:S06]  /*2e30*/  BAR.SYNC.DEFER_BLOCKING 0x0 ;  /* 0x0000000000007b1d */ /* 0x000fec0000010000 */
[----:B------:R-:W-:Y:S05]  /*2e40*/  @P1 BRA `(.L_x_100) ;  /* 0xfffffff000ec1947 */ /* 0x000fea000383ffff */
.L_x_51:
[----:B------:R-:W5:Y:S01]  /*2e50*/  I2F.U32.RP R8, R3 ;  /* 0x0000000300087306 */ /* 0x000f620000209000 */
[C---:B--2---:R-:W-:Y:S01]  /*2e60*/  IMAD R10, R3.reuse, 0xc, RZ ;  /* 0x0000000c030a7824 */ /* 0x044fe200078e02ff */
[----:B------:R-:W-:Y:S01]  /*2e70*/  ISETP.NE.U32.AND P2, PT, R3, RZ, PT ;  /* 0x000000ff0300720c */ /* 0x000fe20003f45070 */
[----:B------:R-:W-:Y:S02]  /*2e80*/  IMAD.MOV.U32 R22, RZ, RZ, RZ ;  /* 0x000000ffff167224 */ /* 0x000fe400078e00ff */
[----:B------:R-:W-:-:S03]  /*2e90*/  VIADD R10, R10, 0xffffffff ;  /* 0xffffffff0a0a7836 */ /* 0x000fc60000000000 */
[----:B-----5:R-:W1:Y:S02]  /*2ea0*/  MUFU.RCP R8, R8 ;  /* 0x0000000800087308 */ /* 0x020e640000001000 */
[----:B-1----:R-:W-:-:S06]  /*2eb0*/  VIADD R6, R8, 0xffffffe ;  /* 0x0ffffffe08067836 */ /* 0x002fcc0000000000 */
[----:B------:R1:W3:Y:S02]  /*2ec0*/  F2I.FTZ.U32.TRUNC.NTZ R7, R6 ;  /* 0x0000000600077305 */ /* 0x0002e4000021f000 */
[----:B-1----:R-:W-:Y:S02]  /*2ed0*/  IMAD.MOV.U32 R6, RZ, RZ, RZ ;  /* 0x000000ffff067224 */ /* 0x002fe400078e00ff */
[----:B---3--:R-:W-:-:S04]  /*2ee0*/  IMAD.MOV R12, RZ, RZ, -R7 ;  /* 0x000000ffff0c7224 */ /* 0x008fc800078e0a07 */
[----:B------:R-:W-:-:S04]  /*2ef0*/  IMAD R9, R12, R3, RZ ;  /* 0x000000030c097224 */ /* 0x000fc800078e02ff */
[----:B------:R-:W-:-:S06]  /*2f00*/  IMAD.HI.U32 R7, R7, R9, R6 ;  /* 0x0000000907077227 */ /* 0x000fcc00078e0006 */
[----:B------:R-:W-:-:S04]  /*2f10*/  IMAD.HI.U32 R7, R7, R10, RZ ;  /* 0x0000000a07077227 */ /* 0x000fc800078e00ff */
[----:B------:R-:W-:-:S04]  /*2f20*/  IMAD.MOV R8, RZ, RZ, -R7 ;  /* 0x000000ffff087224 */ /* 0x000fc800078e0a07 */
[----:B------:R-:W-:-:S05]  /*2f30*/  IMAD R8, R3, R8, R10 ;  /* 0x0000000803087224 */ /* 0x000fca00078e020a */
[----:B------:R-:W-:-:S13]  /*2f40*/  ISETP.GE.U32.AND P0, PT, R8, R3, PT ;  /* 0x000000030800720c */ /* 0x000fda0003f06070 */
[----:B------:R-:W-:Y:S02]  /*2f50*/  @P0 IMAD.IADD R8, R8, 0x1, -R3 ;  /* 0x0000000108080824 */ /* 0x000fe400078e0a03 */
[----:B------:R-:W-:Y:S01]  /*2f60*/  @P0 VIADD R7, R7, 0x1 ;  /* 0x0000000107070836 */ /* 0x000fe20000000000 */
[----:B------:R-:W-:Y:S02]  /*2f70*/  ISETP.NE.AND P0, PT, R4, R25, PT ;  /* 0x000000190400720c */ /* 0x000fe40003f05270 */
[-C--:B------:R-:W-:Y:S02]  /*2f80*/  ISETP.GE.U32.AND P1, PT, R8, R3.reuse, PT ;  /* 0x000000030800720c */ /* 0x080fe40003f26070 */
[----:B------:R-:W1:Y:S11]  /*2f90*/  LDC R8, c[0x0][0x370] ;  /* 0x0000dc00ff087b82 */ /* 0x000e760000000800 */
[----:B------:R-:W-:Y:S01]  /*2fa0*/  @P1 VIADD R7, R7, 0x1 ;  /* 0x0000000107071836 */ /* 0x000fe20000000000 */
[----:B------:R-:W-:-:S04]  /*2fb0*/  @!P2 LOP3.LUT R7, RZ, R3, RZ, 0x33, !PT ;  /* 0x00000003ff07a212 */ /* 0x000fc800078e33ff */
[C---:B------:R-:W-:Y:S01]  /*2fc0*/  ISETP.GE.U32.AND P2, PT, R7.reuse, 0x3, PT ;  /* 0x000000030700780c */ /* 0x040fe20003f46070 */
[----:B------:R-:W-:-:S05]  /*2fd0*/  VIADD R10, R7, 0x1 ;  /* 0x00000001070a7836 */ /* 0x000fca0000000000 */
[----:B------:R-:W-:Y:S02]  /*2fe0*/  LOP3.LUT R6, R10, 0x3, RZ, 0xc0, !PT ;  /* 0x000000030a067812 */ /* 0x000fe400078ec0ff */
[----:B-1----:R-:W-:Y:S02]  /*2ff0*/  ISETP.EQ.OR P0, PT, R8, 0x1, P0 ;  /* 0x000000010800780c */ /* 0x002fe40000702670 */
[----:B------:R-:W-:-:S03]  /*3000*/  ISETP.NE.AND P1, PT, R6, RZ, PT ;  /* 0x000000ff0600720c */ /* 0x000fc60003f25270 */
[----:B------:R-:W-:Y:S10]  /*3010*/  @!P2 BRA `(.L_x_101) ;  /* 0x0000000000a4a947 */ /* 0x000ff40003800000 */
[----:B------:R-:W1:Y:S01]  /*3020*/  LDC.64 R8, c[0x0][0x390] ;  /* 0x0000e400ff087b82 */ /* 0x000e620000000a00 */
[----:B------:R-:W-:Y:S01]  /*3030*/  IMAD R24, R5, 0xc, RZ ;  /* 0x0000000c05187824 */ /* 0x000fe200078e02ff */
[----:B------:R-:W-:Y:S01]  /*3040*/  LOP3.LUT R10, R10, 0xfffffffc, RZ, 0xc0, !PT ;  /* 0xfffffffc0a0a7812 */ /* 0x000fe200078ec0ff */
[----:B------:R-:W-:Y:S02]  /*3050*/  IMAD R21, R4, 0x8, R2 ;  /* 0x0000000804157824 */ /* 0x000fe400078e0202 */
[C---:B------:R-:W-:Y:S02]  /*3060*/  IMAD R7, R24.reuse, R3, R3 ;  /* 0x0000000318077224 */ /* 0x040fe400078e0203 */
[C---:B------:R-:W-:Y:S02]  /*3070*/  VIADD R23, R24.reuse, 0x2 ;  /* 0x0000000218177836 */ /* 0x040fe40000000000 */
[----:B------:R-:W-:Y:S02]  /*3080*/  VIADD R24, R24, 0x3 ;  /* 0x0000000318187836 */ /* 0x000fe40000000000 */
[----:B------:R-:W-:-:S02]  /*3090*/  IMAD.IADD R20, R26, 0x1, R4 ;  /* 0x000000011a147824 */ /* 0x000fc400078e0204 */
[----:B------:R-:W-:Y:S02]  /*30a0*/  IMAD.MOV.U32 R22, RZ, RZ, RZ ;  /* 0x000000ffff167224 */ /* 0x000fe400078e00ff */
[----:B------:R-:W-:Y:S02]  /*30b0*/  IMAD.MOV R25, RZ, RZ, -R10 ;  /* 0x000000ffff197224 */ /* 0x000fe400078e0a0a */
[--C-:B------:R-:W-:Y:S02]  /*30c0*/  IMAD.IADD R7, R7, 0x1, R4.reuse ;  /* 0x0000000107077824 */ /* 0x100fe400078e0204 */
[-CC-:B------:R-:W-:Y:S02]  /*30d0*/  IMAD R23, R23, R3.reuse, R4.reuse ;  /* 0x0000000317177224 */ /* 0x180fe400078e0204 */
[----:B------:R-:W-:-:S07]  /*30e0*/  IMAD R24, R24, R3, R4 ;  /* 0x0000000318187224 */ /* 0x000fce00078e0204 */
.L_x_102:
[C-C-:B--2---:R-:W-:Y:S01]  /*30f0*/  IMAD R12, R3.reuse, 0x8, R21.reuse ;  /* 0x00000008030c7824 */ /* 0x144fe200078e0215 */
[----:B------:R2:W3:Y:S01]  /*3100*/  LDS.64 R10, [R21] ;  /* 0x00000000150a7984 */ /* 0x0004e20000000a00 */
[C-C-:B------:R-:W-:Y:S02]  /*3110*/  IMAD R14, R3.reuse, 0x10, R21.reuse ;  /* 0x00000010030e7824 */ /* 0x140fe400078e0215 */
[----:B----4-:R-:W-:Y:S02]  /*3120*/  IMAD R16, R3, 0x18, R21 ;  /* 0x0000001803107824 */ /* 0x010fe400078e0215 */
[----:B------:R-:W4:Y:S01]  /*3130*/  LDS.64 R12, [R12] ;  /* 0x000000000c0c7984 */ /* 0x000f220000000a00 */
[----:B-1----:R-:W-:-:S03]  /*3140*/  IMAD.WIDE.U32 R18, R20, 0x8, R8 ;  /* 0x0000000814127825 */ /* 0x002fc600078e0008 */
[----:B------:R-:W1:Y:S01]  /*3150*/  LDS.64 R14, [R14] ;  /* 0x000000000e0e7984 */ /* 0x000e620000000a00 */
[----:B------:R-:W-:-:S03]  /*3160*/  IMAD.WIDE.U32 R28, R7, 0x8, R8 ;  /* 0x00000008071c7825 */ /* 0x000fc600078e0008 */
[----:B------:R-:W5:Y:S01]  /*3170*/  LDS.64 R16, [R16] ;  /* 0x0000000010107984 */ /* 0x000f620000000a00 */
[----:B------:R-:W-:Y:S02]  /*3180*/  VIADD R25, R25, 0x4 ;  /* 0x0000000419197836 */ /* 0x000fe40000000000 */
[C---:B------:R-:W-:Y:S02]  /*3190*/  IMAD R22, R3.reuse, 0x4, R22 ;  /* 0x0000000403167824 */ /* 0x040fe400078e0216 */
[----:B------:R-:W-:Y:S01]  /*31a0*/  IMAD R7, R3, 0x4, R7 ;  /* 0x0000000403077824 */ /* 0x000fe200078e0207 */
[----:B------:R-:W-:Y:S01]  /*31b0*/  ISETP.NE.AND P2, PT, R25, RZ, PT ;  /* 0x000000ff1900720c */ /* 0x000fe20003f45270 */
[C---:B------:R-:W-:Y:S02]  /*31c0*/  IMAD R20, R3.reuse, 0x4, R20 ;  /* 0x0000000403147824 */ /* 0x040fe400078e0214 */
[----:B--2---:R-:W-:Y:S01]  /*31d0*/  IMAD R21, R3, 0x20, R21 ;  /* 0x0000002003157824 */ /* 0x004fe200078e0215 */
[----:B---3--:R-:W-:Y:S04]  /*31e0*/  STG.E desc[UR6][R18.64], R10 ;  /* 0x0000000a12007986 */ /* 0x008fe8000c101906 */
[----:B------:R2:W-:Y:S04]  /*31f0*/  STG.E desc[UR6][R18.64+0x4], R11 ;  /* 0x0000040b12007986 */ /* 0x0005e8000c101906 */
[----:B----4-:R-:W-:Y:S04]  /*3200*/  STG.E desc[UR6][R28.64], R12 ;  /* 0x0000000c1c007986 */ /* 0x010fe8000c101906 */
[----:B------:R3:W-:Y:S01]  /*3210*/  STG.E desc[UR6][R28.64+0x4], R13 ;  /* 0x0000040d1c007986 */ /* 0x0007e2000c101906 */
[----:B--2---:R-:W-:-:S04]  /*3220*/  IMAD.WIDE.U32 R10, R24, 0x8, R8 ;  /* 0x00000008180a7825 */ /* 0x004fc800078e0008 */
[----:B------:R-:W-:Y:S02]  /*3230*/  IMAD R24, R3, 0x4, R24 ;  /* 0x0000000403187824 */ /* 0x000fe400078e0218 */
[----:B---3--:R-:W-:-:S04]  /*3240*/  IMAD.WIDE.U32 R12, R23, 0x8, R8 ;  /* 0x00000008170c7825 */ /* 0x008fc800078e0008 */
[----:B------:R-:W-:Y:S01]  /*3250*/  IMAD R23, R3, 0x4, R23 ;  /* 0x0000000403177824 */ /* 0x000fe200078e0217 */
[----:B-1----:R2:W-:Y:S04]  /*3260*/  STG.E desc[UR6][R12.64], R14 ;  /* 0x0000000e0c007986 */ /* 0x0025e8000c101906 */
[----:B------:R2:W-:Y:S04]  /*3270*/  STG.E desc[UR6][R12.64+0x4], R15 ;  /* 0x0000040f0c007986 */ /* 0x0005e8000c101906 */
[----:B-----5:R2:W-:Y:S04]  /*3280*/  STG.E desc[UR6][R10.64], R16 ;  /* 0x000000100a007986 */ /* 0x0205e8000c101906 */
[----:B------:R2:W-:Y:S01]  /*3290*/  STG.E desc[UR6][R10.64+0x4], R17 ;  /* 0x000004110a007986 */ /* 0x0005e2000c101906 */
[----:B------:R-:W-:Y:S05]  /*32a0*/  @P2 BRA `(.L_x_102) ;  /* 0xfffffffc00902947 */ /* 0x000fea000383ffff */
.L_x_101:
[----:B------:R-:W-:Y:S05]  /*32b0*/  @!P1 BRA `(.L_x_103) ;  /* 0x0000000000389947 */ /* 0x000fea0003800000 */
[----:B------:R-:W1:Y:S01]  /*32c0*/  LDC.64 R8, c[0x0][0x390] ;  /* 0x0000e400ff087b82 */ /* 0x000e620000000a00 */
[----:B------:R-:W-:Y:S02]  /*32d0*/  IMAD.IADD R7, R4, 0x1, R22 ;  /* 0x0000000104077824 */ /* 0x000fe400078e0216 */
[----:B------:R-:W-:Y:S02]  /*32e0*/  IMAD.MOV R4, RZ, RZ, -R6 ;  /* 0x000000ffff047224 */ /* 0x000fe400078e0a06 */
[----:B------:R-:W-:Y:S02]  /*32f0*/  IMAD R2, R7, 0x8, R2 ;  /* 0x0000000807027824 */ /* 0x000fe400078e0202 */
[----:B------:R-:W-:-:S07]  /*3300*/  IMAD.IADD R26, R26, 0x1, R7 ;  /* 0x000000011a1a7824 */ /* 0x000fce00078e0207 */
.L_x_104:
[----:B--23--:R2:W3:Y:S01]  /*3310*/  LDS.64 R10, [R2] ;  /* 0x00000000020a7984 */ /* 0x00c4e20000000a00 */
[----:B-1----:R-:W-:-:S04]  /*3320*/  IMAD.WIDE.U32 R6, R26, 0x8, R8 ;  /* 0x000000081a067825 */ /* 0x002fc800078e0008 */
[----:B------:R-:W-:Y:S02]  /*3330*/  VIADD R4, R4, 0x1 ;  /* 0x0000000104047836 */ /* 0x000fe40000000000 */
[C---:B------:R-:W-:Y:S02]  /*3340*/  IMAD.IADD R26, R3.reuse, 0x1, R26 ;  /* 0x00000001031a7824 */ /* 0x040fe400078e021a */
[----:B--2---:R-:W-:Y:S01]  /*3350*/  IMAD R2, R3, 0x8, R2 ;  /* 0x0000000803027824 */ /* 0x004fe200078e0202 */
[----:B------:R-:W-:Y:S01]  /*3360*/  ISETP.NE.AND P1, PT, R4, RZ, PT ;  /* 0x000000ff0400720c */ /* 0x000fe20003f25270 */
[----:B---3--:R3:W-:Y:S04]  /*3370*/  STG.E desc[UR6][R6.64], R10 ;  /* 0x0000000a06007986 */ /* 0x0087e8000c101906 */
[----:B------:R3:W-:Y:S08]  /*3380*/  STG.E desc[UR6][R6.64+0x4], R11 ;  /* 0x0000040b06007986 */ /* 0x0007f0000c101906 */
[----:B------:R-:W-:Y:S05]  /*3390*/  @P1 BRA `(.L_x_104) ;  /* 0xfffffffc00dc1947 */ /* 0x000fea000383ffff */
.L_x_103:
[----:B------:R-:W-:Y:S05]  /*33a0*/  @P0 EXIT ;  /* 0x000000000000094d */ /* 0x000fea0003800000 */
[----:B---3--:R-:W1:Y:S01]  /*33b0*/  LDS.64 R6, [R0+0x58] ;  /* 0x0000580000067984 */ /* 0x008e620000000a00 */
[----:B------:R-:W3:Y:S02]  /*33c0*/  LDC.64 R2, c[0x0][0x398] ;  /* 0x0000e600ff027b82 */ /* 0x000ee40000000a00 */
[----:B---3--:R-:W-:-:S05]  /*33d0*/  IMAD.WIDE.U32 R2, R5, 0x8, R2 ;  /* 0x0000000805027825 */ /* 0x008fca00078e0002 */
[----:B-1----:R-:W-:Y:S04]  /*33e0*/  STG.E desc[UR6][R2.64], R6 ;  /* 0x0000000602007986 */ /* 0x002fe8000c101906 */
[----:B------:R-:W-:Y:S01]  /*33f0*/  STG.E desc[UR6][R2.64+0x4], R7 ;  /* 0x0000040702007986 */ /* 0x000fe2000c101906 */
[----:B------:R-:W-:Y:S05]  /*3400*/  EXIT ;  /* 0x000000000000794d */ /* 0x000fea0003800000 */
        .weak           $__internal_1_$__cuda_sm20_div_u16
        .type           $__internal_1_$__cuda_sm20_div_u16,@function
        .size           $__internal_1_$__cuda_sm20_div_u16,(.L_x_107 - $__internal_1_$__cuda_sm20_div_u16)
$__internal_1_$__cuda_sm20_div_u16:
[----:B------:R-:W1:Y:S01]  /*3410*/  I2F.U16 R8, R7 ;  /* 0x0000000700087306 */ /* 0x000e620000101000 */
[----:B------:R-:W-:Y:S01]  /*3420*/  IMAD.MOV.U32 R9, RZ, RZ, 0x4b800000 ;  /* 0x4b800000ff097424 */ /* 0x000fe200078e00ff */
[----:B------:R-:W-:Y:S02]  /*3430*/  I2FP.F32.U32.RZ R6, R6 ;  /* 0x0000000600067245 */ /* 0x000fe4000020d000 */
[C---:B-1----:R-:W-:Y:S02]  /*3440*/  FSETP.GEU.AND P1, PT, |R8|.reuse, 1.175494350822287508e-38, PT ;  /* 0x008000000800780b */ /* 0x042fe40003f2e200 */
[----:B------:R-:W-:Y:S02]  /*3450*/  FSETP.GT.AND P0, PT, |R8|, 8.50705917302346158658e+37, PT ;  /* 0x7e8000000800780b */ /* 0x000fe40003f04200 */
[----:B------:R-:W-:-:S04]  /*3460*/  FSEL R9, R9, 1, !P1 ;  /* 0x3f80000009097808 */ /* 0x000fc80004800000 */
[----:B------:R-:W-:Y:S02]  /*3470*/  FSEL R9, R9, 0.25, !P0 ;  /* 0x3e80000009097808 */ /* 0x000fe40004000000 */
[----:B------:R-:W-:Y:S01]  /*3480*/  ISETP.NE.U32.AND P0, PT, R7, RZ, PT ;  /* 0x000000ff0700720c */ /* 0x000fe20003f05070 */
[----:B------:R-:W-:Y:S02]  /*3490*/  IMAD.MOV.U32 R7, RZ, RZ, 0x0 ;  /* 0x00000000ff077424 */ /* 0x000fe400078e00ff */
[----:B------:R-:W-:-:S06]  /*34a0*/  FMUL R8, R8, R9 ;  /* 0x0000000908087220 */ /* 0x000fcc0000400000 */
[----:B------:R-:W1:Y:S02]  /*34b0*/  MUFU.RCP R8, R8 ;  /* 0x0000000800087308 */ /* 0x000e640000001000 */
[----:B-1----:R-:W-:-:S04]  /*34c0*/  FMUL R9, R9, R8 ;  /* 0x0000000809097220 */ /* 0x002fc80000400000 */
[----:B------:R-:W-:-:S04]  /*34d0*/  VIADD R9, R9, 0x2 ;  /* 0x0000000209097836 */ /* 0x000fc80000000000 */
[----:B------:R-:W-:Y:S01]  /*34e0*/  FMUL.RZ R9, R6, R9 ;  /* 0x0000000906097220 */ /* 0x000fe2000040c000 */
[----:B------:R-:W-:-:S05]  /*34f0*/  IMAD.MOV.U32 R6, RZ, RZ, R11 ;  /* 0x000000ffff067224 */ /* 0x000fca00078e000b */
[----:B------:R-:W1:Y:S02]  /*3500*/  F2I.U32.TRUNC.NTZ R9, R9 ;  /* 0x0000000900097305 */ /* 0x000e64000020f000 */
[----:B-1----:R-:W-:Y:S01]  /*3510*/  LOP3.LUT R10, R9, 0xffff, RZ, 0xc0, !PT ;  /* 0x0000ffff090a7812 */ /* 0x002fe200078ec0ff */
[----:B------:R-:W-:Y:S01]  /*3520*/  @!P0 IMAD.MOV.U32 R10, RZ, RZ, -0x1 ;  /* 0xffffffffff0a8424 */ /* 0x000fe200078e00ff */
[----:B------:R-:W-:Y:S06]  /*3530*/  RET.REL.NODEC R6 `(_ZN8scan_gpu10scan_blockI18DebugRangeConcatOpEEvmPNT_4DataES4_S4_) ;  /* 0xffffffc806b07950 */ /* 0x000fec0003c3ffff */
.L_x_105:
        /* <DEDUP_REMOVED lines=12> */
.L_x_107:


//--------------------- .nv.shared._ZN8scan_gpu5fixupI5SumOpEEvmPNT_4DataES4_ --------------------------
	.section	.nv.shared._ZN8scan_gpu5fixupI5SumOpEEvmPNT_4DataES4_,"aw",@nobits
	.sectionflags	@""
	.align	16
	.zero		1024


//--------------------- .nv.shared.reserved.0     --------------------------
	.section	.nv.shared.reserved.0,"aw",@nobits
	.weak		__nv_reservedSMEM_offset_0_alias
	.size		__nv_reservedSMEM_offset_0_alias, 0, 64
	.other		__nv_reservedSMEM_offset_0_alias,@"STO_CUDA_RESERVED_SHARED STV_DEFAULT"
__nv_reservedSMEM_offset_0_alias:
	.zero		0
	.zero		64


//--------------------- .nv.shared._ZN8scan_gpu10scan_blockI5SumOpEEvmPNT_4DataES4_S4_ --------------------------
	.section	.nv.shared._ZN8scan_gpu10scan_blockI5SumOpEEvmPNT_4DataES4_S4_,"aw",@nobits
	.sectionflags	@""
	.align	16
	.zero		1024


//--------------------- .nv.shared._ZN8scan_gpu5fixupI18DebugRangeConcatOpEEvmPNT_4DataES4_ --------------------------
	.section	.nv.shared._ZN8scan_gpu5fixupI18DebugRangeConcatOpEEvmPNT_4DataES4_,"aw",@nobits
	.sectionflags	@""
	.align	16
	.zero		1024


//--------------------- .nv.shared._ZN8scan_gpu10scan_blockI18DebugRangeConcatOpEEvmPNT_4DataES4_S4_ --------------------------
	.section	.nv.shared._ZN8scan_gpu10scan_blockI18DebugRangeConcatOpEEvmPNT_4DataES4_S4_,"aw",@nobits
	.sectionflags	@""
	.align	16
	.zero		1024


//--------------------- .nv.constant0._ZN8scan_gpu5fixupI5SumOpEEvmPNT_4DataES4_ --------------------------
	.section	.nv.constant0._ZN8scan_gpu5fixupI5SumOpEEvmPNT_4DataES4_,"a",@progbits
	.sectionflags	@""
	.align	4
.nv.constant0._ZN8scan_gpu5fixupI5SumOpEEvmPNT_4DataES4_:
	.zero		920


//--------------------- .nv.constant0._ZN8scan_gpu10scan_blockI5SumOpEEvmPNT_4DataES4_S4_ --------------------------
	.section	.nv.constant0._ZN8scan_gpu10scan_blockI5SumOpEEvmPNT_4DataES4_S4_,"a",@progbits
	.sectionflags	@""
	.align	4
.nv.constant0._ZN8scan_gpu10scan_blockI5SumOpEEvmPNT_4DataES4_S4_:
	.zero		928


//--------------------- .nv.constant0._ZN8scan_gpu5fixupI18DebugRangeConcatOpEEvmPNT_4DataES4_ --------------------------
	.section	.nv.constant0._ZN8scan_gpu5fixupI18DebugRangeConcatOpEEvmPNT_4DataES4_,"a",@progbits
	.sectionflags	@""
	.align	4
.nv.constant0._ZN8scan_gpu5fixupI18DebugRangeConcatOpEEvmPNT_4DataES4_:
	.zero		920


//--------------------- .nv.constant0._ZN8scan_gpu10scan_blockI18DebugRangeConcatOpEEvmPNT_4DataES4_S4_ --------------------------
	.section	.nv.constant0._ZN8scan_gpu10scan_blockI18DebugRangeConcatOpEEvmPNT_4DataES4_S4_,"a",@progbits
	.sectionflags	@""
	.align	4
.nv.constant0._ZN8scan_gpu10scan_blockI18DebugRangeConcatOpEEvmPNT_4DataES4_S4_:
	.zero		928


//--------------------- SYMBOLS --------------------------

	.type		.nv.reservedSmem.offset0,@object
	.size		.nv.reservedSmem.offset0,0x4
	.type		.nv.reservedSmem.cap,@object
	.size		.nv.reservedSmem.cap,0x4
